//
// Generated by NVIDIA NVVM Compiler
//
// Compiler Build ID: CL-36424714
// Cuda compilation tools, release 13.0, V13.0.88
// Based on NVVM 20.0.0
//

.version 9.0
.target sm_100
.address_size 64

	// .globl	_Z9kernel1b1PKtiimmiPt

.visible .entry _Z9kernel1b1PKtiimmiPt(
	.param .u64 .ptr .align 1 _Z9kernel1b1PKtiimmiPt_param_0,
	.param .u32 _Z9kernel1b1PKtiimmiPt_param_1,
	.param .u32 _Z9kernel1b1PKtiimmiPt_param_2,
	.param .u64 _Z9kernel1b1PKtiimmiPt_param_3,
	.param .u64 _Z9kernel1b1PKtiimmiPt_param_4,
	.param .u32 _Z9kernel1b1PKtiimmiPt_param_5,
	.param .u64 .ptr .align 1 _Z9kernel1b1PKtiimmiPt_param_6
)
{
	.reg .pred 	%p<55>;
	.reg .b16 	%rs<16>;
	.reg .b32 	%r<155>;
	.reg .b64 	%rd<75>;

	ld.param.u64 	%rd6, [_Z9kernel1b1PKtiimmiPt_param_0];
	ld.param.u32 	%r80, [_Z9kernel1b1PKtiimmiPt_param_1];
	ld.param.u32 	%r83, [_Z9kernel1b1PKtiimmiPt_param_2];
	ld.param.u64 	%rd3, [_Z9kernel1b1PKtiimmiPt_param_3];
	ld.param.u64 	%rd4, [_Z9kernel1b1PKtiimmiPt_param_4];
	ld.param.u32 	%r82, [_Z9kernel1b1PKtiimmiPt_param_5];
	ld.param.u64 	%rd5, [_Z9kernel1b1PKtiimmiPt_param_6];
	cvta.to.global.u64 	%rd1, %rd6;
	mov.u32 	%r1, %ctaid.x;
	mov.u32 	%r84, %ctaid.y;
	mov.u32 	%r85, %ntid.y;
	mul.lo.s32 	%r2, %r84, %r85;
	mov.u32 	%r3, %tid.y;
	add.s32 	%r4, %r2, %r3;
	mov.u32 	%r86, %ctaid.z;
	mov.u32 	%r87, %ntid.z;
	mov.u32 	%r88, %tid.z;
	mad.lo.s32 	%r89, %r86, %r87, %r88;
	setp.ge.s32 	%p1, %r4, %r80;
	setp.ge.s32 	%p2, %r89, %r83;
	or.pred  	%p3, %p1, %p2;
	@%p3 bra 	$L__BB0_41;
	shr.s32 	%r6, %r82, 1;
	setp.lt.s32 	%p4, %r6, 1;
	mov.b32 	%r152, 0;
	mov.u32 	%r153, %r152;
	@%p4 bra 	$L__BB0_38;
	shr.u32 	%r7, %r82, 1;
	sub.s32 	%r8, %r4, %r7;
	mad.lo.s32 	%r93, %r83, %r1, %r89;
	cvt.u64.u32 	%rd7, %r93;
	mul.lo.s64 	%rd2, %rd4, %rd7;
	add.s32 	%r94, %r82, %r4;
	sub.s32 	%r9, %r94, %r7;
	setp.lt.u32 	%p5, %r6, 4;
	mov.b32 	%r153, 0;
	mov.u32 	%r149, %r153;
	@%p5 bra 	$L__BB0_21;
	and.b32  	%r149, %r6, 2147483644;
	add.s32 	%r96, %r3, %r82;
	add.s32 	%r97, %r96, %r2;
	sub.s32 	%r98, %r97, %r7;
	add.s32 	%r130, %r98, -2;
	neg.s32 	%r129, %r149;
	add.s32 	%r128, %r8, 3;
	mov.b32 	%r153, 0;
$L__BB0_4:
	.pragma "nounroll";
	add.s32 	%r18, %r128, -2;
	add.s32 	%r19, %r128, -3;
	setp.lt.s32 	%p6, %r19, 0;
	setp.ge.s32 	%p7, %r19, %r80;
	mov.b32 	%r133, 0;
	or.pred  	%p8, %p6, %p7;
	@%p8 bra 	$L__BB0_6;
	cvt.u64.u32 	%rd8, %r19;
	add.s64 	%rd9, %rd2, %rd8;
	shl.b64 	%rd10, %rd9, 1;
	add.s64 	%rd11, %rd1, %rd10;
	ld.global.nc.u16 	%rs1, [%rd11];
	cvt.u32.u16 	%r133, %rs1;
$L__BB0_6:
	add.s32 	%r22, %r130, 1;
	setp.lt.s32 	%p9, %r22, 0;
	setp.ge.s32 	%p10, %r22, %r80;
	or.pred  	%p11, %p9, %p10;
	@%p11 bra 	$L__BB0_8;
	cvt.u64.u32 	%rd12, %r22;
	add.s64 	%rd13, %rd2, %rd12;
	shl.b64 	%rd14, %rd13, 1;
	add.s64 	%rd15, %rd1, %rd14;
	ld.global.nc.u16 	%rs2, [%rd15];
	cvt.u32.u16 	%r101, %rs2;
	add.s32 	%r133, %r133, %r101;
$L__BB0_8:
	add.s32 	%r25, %r133, %r153;
	setp.lt.s32 	%p12, %r18, 0;
	setp.ge.s32 	%p13, %r18, %r80;
	mov.b32 	%r135, 0;
	or.pred  	%p14, %p12, %p13;
	@%p14 bra 	$L__BB0_10;
	cvt.u64.u32 	%rd16, %r18;
	add.s64 	%rd17, %rd2, %rd16;
	shl.b64 	%rd18, %rd17, 1;
	add.s64 	%rd19, %rd1, %rd18;
	ld.global.nc.u16 	%rs3, [%rd19];
	cvt.u32.u16 	%r135, %rs3;
$L__BB0_10:
	add.s32 	%r28, %r130, -2;
	setp.lt.s32 	%p15, %r130, 0;
	setp.ge.s32 	%p16, %r130, %r80;
	or.pred  	%p17, %p15, %p16;
	@%p17 bra 	$L__BB0_12;
	cvt.u64.u32 	%rd20, %r130;
	add.s64 	%rd21, %rd2, %rd20;
	shl.b64 	%rd22, %rd21, 1;
	add.s64 	%rd23, %rd1, %rd22;
	ld.global.nc.u16 	%rs4, [%rd23];
	cvt.u32.u16 	%r103, %rs4;
	add.s32 	%r135, %r135, %r103;
$L__BB0_12:
	add.s32 	%r31, %r135, %r25;
	add.s32 	%r32, %r18, 1;
	setp.lt.s32 	%p18, %r32, 0;
	setp.ge.s32 	%p19, %r32, %r80;
	mov.b32 	%r137, 0;
	or.pred  	%p20, %p18, %p19;
	@%p20 bra 	$L__BB0_14;
	cvt.u64.u32 	%rd24, %r32;
	add.s64 	%rd25, %rd2, %rd24;
	shl.b64 	%rd26, %rd25, 1;
	add.s64 	%rd27, %rd1, %rd26;
	ld.global.nc.u16 	%rs5, [%rd27];
	cvt.u32.u16 	%r137, %rs5;
$L__BB0_14:
	add.s32 	%r35, %r130, -1;
	setp.lt.s32 	%p21, %r35, 0;
	setp.ge.s32 	%p22, %r35, %r80;
	or.pred  	%p23, %p21, %p22;
	@%p23 bra 	$L__BB0_16;
	cvt.u64.u32 	%rd28, %r35;
	add.s64 	%rd29, %rd2, %rd28;
	shl.b64 	%rd30, %rd29, 1;
	add.s64 	%rd31, %rd1, %rd30;
	ld.global.nc.u16 	%rs6, [%rd31];
	cvt.u32.u16 	%r105, %rs6;
	add.s32 	%r137, %r137, %r105;
$L__BB0_16:
	add.s32 	%r38, %r137, %r31;
	setp.lt.s32 	%p24, %r128, 0;
	setp.ge.s32 	%p25, %r128, %r80;
	mov.b32 	%r139, 0;
	or.pred  	%p26, %p24, %p25;
	@%p26 bra 	$L__BB0_18;
	cvt.u64.u32 	%rd32, %r128;
	add.s64 	%rd33, %rd2, %rd32;
	shl.b64 	%rd34, %rd33, 1;
	add.s64 	%rd35, %rd1, %rd34;
	ld.global.nc.u16 	%rs7, [%rd35];
	cvt.u32.u16 	%r139, %rs7;
$L__BB0_18:
	setp.lt.s32 	%p27, %r28, 0;
	setp.ge.s32 	%p28, %r28, %r80;
	or.pred  	%p29, %p27, %p28;
	@%p29 bra 	$L__BB0_20;
	cvt.u64.u32 	%rd36, %r28;
	add.s64 	%rd37, %rd2, %rd36;
	shl.b64 	%rd38, %rd37, 1;
	add.s64 	%rd39, %rd1, %rd38;
	ld.global.nc.u16 	%rs8, [%rd39];
	cvt.u32.u16 	%r107, %rs8;
	add.s32 	%r139, %r139, %r107;
$L__BB0_20:
	add.s32 	%r153, %r139, %r38;
	add.s32 	%r130, %r130, -4;
	add.s32 	%r129, %r129, 4;
	add.s32 	%r128, %r128, 4;
	setp.ne.s32 	%p30, %r129, 0;
	@%p30 bra 	$L__BB0_4;
$L__BB0_21:
	and.b32  	%r109, %r6, 3;
	setp.eq.s32 	%p31, %r109, 0;
	mov.u32 	%r152, %r6;
	@%p31 bra 	$L__BB0_38;
	setp.eq.s32 	%p32, %r109, 1;
	@%p32 bra 	$L__BB0_32;
	add.s32 	%r50, %r8, %r149;
	setp.lt.s32 	%p33, %r50, 0;
	setp.ge.s32 	%p34, %r50, %r80;
	mov.b32 	%r144, 0;
	or.pred  	%p35, %p33, %p34;
	@%p35 bra 	$L__BB0_25;
	cvt.u64.u32 	%rd40, %r50;
	add.s64 	%rd41, %rd2, %rd40;
	shl.b64 	%rd42, %rd41, 1;
	add.s64 	%rd43, %rd1, %rd42;
	ld.global.nc.u16 	%rs9, [%rd43];
	cvt.u32.u16 	%r144, %rs9;
$L__BB0_25:
	not.b32 	%r111, %r149;
	add.s32 	%r53, %r9, %r111;
	setp.lt.s32 	%p36, %r53, 0;
	setp.ge.s32 	%p37, %r53, %r80;
	or.pred  	%p38, %p36, %p37;
	@%p38 bra 	$L__BB0_27;
	cvt.u64.u32 	%rd44, %r53;
	add.s64 	%rd45, %rd2, %rd44;
	shl.b64 	%rd46, %rd45, 1;
	add.s64 	%rd47, %rd1, %rd46;
	ld.global.nc.u16 	%rs10, [%rd47];
	cvt.u32.u16 	%r112, %rs10;
	add.s32 	%r144, %r144, %r112;
$L__BB0_27:
	add.s32 	%r56, %r144, %r153;
	add.s32 	%r57, %r50, 1;
	setp.lt.s32 	%p39, %r57, 0;
	setp.ge.s32 	%p40, %r57, %r80;
	mov.b32 	%r146, 0;
	or.pred  	%p41, %p39, %p40;
	@%p41 bra 	$L__BB0_29;
	cvt.u64.u32 	%rd48, %r57;
	add.s64 	%rd49, %rd2, %rd48;
	shl.b64 	%rd50, %rd49, 1;
	add.s64 	%rd51, %rd1, %rd50;
	ld.global.nc.u16 	%rs11, [%rd51];
	cvt.u32.u16 	%r146, %rs11;
$L__BB0_29:
	sub.s32 	%r114, %r9, %r149;
	add.s32 	%r60, %r114, -2;
	setp.lt.s32 	%p42, %r60, 0;
	setp.ge.s32 	%p43, %r60, %r80;
	or.pred  	%p44, %p42, %p43;
	@%p44 bra 	$L__BB0_31;
	cvt.u64.u32 	%rd52, %r60;
	add.s64 	%rd53, %rd2, %rd52;
	shl.b64 	%rd54, %rd53, 1;
	add.s64 	%rd55, %rd1, %rd54;
	ld.global.nc.u16 	%rs12, [%rd55];
	cvt.u32.u16 	%r115, %rs12;
	add.s32 	%r146, %r146, %r115;
$L__BB0_31:
	add.s32 	%r153, %r146, %r56;
	add.s32 	%r149, %r149, 2;
$L__BB0_32:
	and.b32  	%r116, %r82, 2;
	setp.eq.s32 	%p45, %r116, 0;
	mov.u32 	%r152, %r6;
	@%p45 bra 	$L__BB0_38;
	add.s32 	%r68, %r8, %r149;
	setp.lt.s32 	%p46, %r68, 0;
	setp.ge.s32 	%p47, %r68, %r80;
	mov.b32 	%r151, 0;
	or.pred  	%p48, %p46, %p47;
	@%p48 bra 	$L__BB0_35;
	cvt.u64.u32 	%rd56, %r68;
	add.s64 	%rd57, %rd2, %rd56;
	shl.b64 	%rd58, %rd57, 1;
	add.s64 	%rd59, %rd1, %rd58;
	ld.global.nc.u16 	%rs13, [%rd59];
	cvt.u32.u16 	%r151, %rs13;
$L__BB0_35:
	not.b32 	%r118, %r149;
	add.s32 	%r71, %r9, %r118;
	setp.lt.s32 	%p49, %r71, 0;
	setp.ge.s32 	%p50, %r71, %r80;
	or.pred  	%p51, %p49, %p50;
	@%p51 bra 	$L__BB0_37;
	cvt.u64.u32 	%rd60, %r71;
	add.s64 	%rd61, %rd2, %rd60;
	shl.b64 	%rd62, %rd61, 1;
	add.s64 	%rd63, %rd1, %rd62;
	ld.global.nc.u16 	%rs14, [%rd63];
	cvt.u32.u16 	%r119, %rs14;
	add.s32 	%r151, %r151, %r119;
$L__BB0_37:
	add.s32 	%r153, %r151, %r153;
	mov.u32 	%r152, %r6;
$L__BB0_38:
	shr.u32 	%r120, %r82, 31;
	add.s32 	%r121, %r82, %r120;
	shr.s32 	%r122, %r121, 1;
	sub.s32 	%r123, %r4, %r122;
	add.s32 	%r77, %r123, %r152;
	setp.lt.s32 	%p52, %r77, 0;
	setp.ge.s32 	%p53, %r77, %r80;
	or.pred  	%p54, %p52, %p53;
	@%p54 bra 	$L__BB0_40;
	mad.lo.s32 	%r124, %r83, %r1, %r89;
	cvt.s64.s32 	%rd64, %r124;
	cvt.u64.u32 	%rd65, %r77;
	mad.lo.s64 	%rd66, %rd4, %rd64, %rd65;
	shl.b64 	%rd67, %rd66, 1;
	add.s64 	%rd68, %rd1, %rd67;
	ld.global.nc.u16 	%rs15, [%rd68];
	cvt.u32.u16 	%r125, %rs15;
	add.s32 	%r153, %r153, %r125;
$L__BB0_40:
	div.s32 	%r126, %r153, %r82;
	mad.lo.s32 	%r127, %r83, %r1, %r89;
	cvt.s64.s32 	%rd69, %r127;
	cvt.u64.u32 	%rd70, %r4;
	mad.lo.s64 	%rd71, %rd3, %rd69, %rd70;
	cvta.to.global.u64 	%rd72, %rd5;
	shl.b64 	%rd73, %rd71, 1;
	add.s64 	%rd74, %rd72, %rd73;
	st.global.u16 	[%rd74], %r126;
$L__BB0_41:
	ret;

}
	// .globl	_Z9kernel2a1PKtiimmiPKiPt
.visible .entry _Z9kernel2a1PKtiimmiPKiPt(
	.param .u64 .ptr .align 1 _Z9kernel2a1PKtiimmiPKiPt_param_0,
	.param .u32 _Z9kernel2a1PKtiimmiPKiPt_param_1,
	.param .u32 _Z9kernel2a1PKtiimmiPKiPt_param_2,
	.param .u64 _Z9kernel2a1PKtiimmiPKiPt_param_3,
	.param .u64 _Z9kernel2a1PKtiimmiPKiPt_param_4,
	.param .u32 _Z9kernel2a1PKtiimmiPKiPt_param_5,
	.param .u64 .ptr .align 1 _Z9kernel2a1PKtiimmiPKiPt_param_6,
	.param .u64 .ptr .align 1 _Z9kernel2a1PKtiimmiPKiPt_param_7
)
{
	.reg .pred 	%p<55>;
	.reg .b16 	%rs<16>;
	.reg .b32 	%r<218>;
	.reg .b64 	%rd<86>;

	ld.param.u64 	%rd18, [_Z9kernel2a1PKtiimmiPKiPt_param_0];
	ld.param.u32 	%r102, [_Z9kernel2a1PKtiimmiPKiPt_param_1];
	ld.param.u32 	%r103, [_Z9kernel2a1PKtiimmiPKiPt_param_2];
	ld.param.u64 	%rd15, [_Z9kernel2a1PKtiimmiPKiPt_param_3];
	ld.param.u64 	%rd16, [_Z9kernel2a1PKtiimmiPKiPt_param_4];
	ld.param.u32 	%r101, [_Z9kernel2a1PKtiimmiPKiPt_param_5];
	ld.param.u64 	%rd19, [_Z9kernel2a1PKtiimmiPKiPt_param_6];
	ld.param.u64 	%rd17, [_Z9kernel2a1PKtiimmiPKiPt_param_7];
	cvta.to.global.u64 	%rd1, %rd18;
	cvta.to.global.u64 	%rd2, %rd19;
	mov.u32 	%r104, %ctaid.x;
	mov.u32 	%r105, %ntid.x;
	mov.u32 	%r106, %tid.x;
	mad.lo.s32 	%r1, %r104, %r105, %r106;
	mov.u32 	%r107, %ctaid.y;
	mov.u32 	%r108, %ntid.y;
	mul.lo.s32 	%r2, %r107, %r108;
	mov.u32 	%r3, %tid.y;
	add.s32 	%r109, %r2, %r3;
	mov.u32 	%r5, %ctaid.z;
	setp.ge.s32 	%p1, %r1, %r102;
	setp.ge.s32 	%p2, %r109, %r103;
	or.pred  	%p3, %p1, %p2;
	@%p3 bra 	$L__BB1_41;
	shr.s32 	%r6, %r101, 1;
	setp.lt.s32 	%p4, %r6, 1;
	mov.b32 	%r215, 0;
	mov.u32 	%r216, %r215;
	@%p4 bra 	$L__BB1_38;
	shr.u32 	%r7, %r101, 1;
	sub.s32 	%r8, %r109, %r7;
	mul.lo.s32 	%r9, %r103, %r5;
	cvt.s64.s32 	%rd3, %r1;
	add.s32 	%r113, %r101, %r109;
	sub.s32 	%r10, %r113, %r7;
	setp.lt.u32 	%p5, %r6, 4;
	mov.b32 	%r216, 0;
	mov.u32 	%r212, %r216;
	@%p5 bra 	$L__BB1_21;
	and.b32  	%r115, %r6, 2147483644;
	neg.s32 	%r193, %r115;
	add.s32 	%r116, %r3, %r101;
	add.s32 	%r117, %r116, %r2;
	add.s32 	%r118, %r117, %r9;
	sub.s32 	%r119, %r118, %r7;
	add.s32 	%r192, %r119, -4;
	sub.s32 	%r120, %r117, %r7;
	add.s32 	%r191, %r120, -2;
	add.s32 	%r190, %r119, -3;
	add.s32 	%r189, %r119, -2;
	add.s64 	%rd85, %rd2, 8;
	not.b32 	%r121, %r7;
	add.s32 	%r188, %r121, %r118;
	add.s32 	%r187, %r8, 3;
	add.s32 	%r123, %r109, %r9;
	sub.s32 	%r183, %r123, %r7;
	add.s32 	%r186, %r183, 1;
	add.s32 	%r185, %r183, 2;
	add.s32 	%r184, %r183, 3;
	mov.b32 	%r216, 0;
$L__BB1_4:
	.pragma "nounroll";
	cvt.s64.s32 	%rd6, %r192;
	cvt.s64.s32 	%rd7, %r190;
	cvt.s64.s32 	%rd8, %r189;
	cvt.s64.s32 	%rd9, %r186;
	cvt.s64.s32 	%rd10, %r185;
	cvt.s64.s32 	%rd11, %r184;
	cvt.s64.s32 	%rd12, %r183;
	add.s32 	%r34, %r187, -2;
	add.s32 	%r125, %r187, -3;
	setp.lt.s32 	%p6, %r125, 0;
	setp.ge.s32 	%p7, %r125, %r103;
	mov.b32 	%r196, 0;
	or.pred  	%p8, %p6, %p7;
	@%p8 bra 	$L__BB1_6;
	mad.lo.s64 	%rd20, %rd16, %rd12, %rd3;
	shl.b64 	%rd21, %rd20, 1;
	add.s64 	%rd22, %rd1, %rd21;
	ld.global.nc.u16 	%rs1, [%rd22];
	cvt.u32.u16 	%r196, %rs1;
$L__BB1_6:
	add.s32 	%r126, %r191, 1;
	setp.lt.s32 	%p9, %r126, 0;
	setp.ge.s32 	%p10, %r126, %r103;
	or.pred  	%p11, %p9, %p10;
	@%p11 bra 	$L__BB1_8;
	cvt.s64.s32 	%rd23, %r188;
	mad.lo.s64 	%rd24, %rd16, %rd23, %rd3;
	shl.b64 	%rd25, %rd24, 1;
	add.s64 	%rd26, %rd1, %rd25;
	ld.global.nc.u16 	%rs2, [%rd26];
	cvt.u32.u16 	%r127, %rs2;
	add.s32 	%r196, %r196, %r127;
$L__BB1_8:
	ld.global.nc.u32 	%r129, [%rd85+-8];
	mad.lo.s32 	%r39, %r129, %r196, %r216;
	setp.lt.s32 	%p12, %r34, 0;
	setp.ge.s32 	%p13, %r34, %r103;
	mov.b32 	%r198, 0;
	or.pred  	%p14, %p12, %p13;
	@%p14 bra 	$L__BB1_10;
	mad.lo.s64 	%rd27, %rd16, %rd9, %rd3;
	shl.b64 	%rd28, %rd27, 1;
	add.s64 	%rd29, %rd1, %rd28;
	ld.global.nc.u16 	%rs3, [%rd29];
	cvt.u32.u16 	%r198, %rs3;
$L__BB1_10:
	setp.lt.s32 	%p15, %r191, 0;
	setp.ge.s32 	%p16, %r191, %r103;
	or.pred  	%p17, %p15, %p16;
	@%p17 bra 	$L__BB1_12;
	mad.lo.s64 	%rd30, %rd16, %rd8, %rd3;
	shl.b64 	%rd31, %rd30, 1;
	add.s64 	%rd32, %rd1, %rd31;
	ld.global.nc.u16 	%rs4, [%rd32];
	cvt.u32.u16 	%r130, %rs4;
	add.s32 	%r198, %r198, %r130;
$L__BB1_12:
	ld.global.nc.u32 	%r132, [%rd85+-4];
	mad.lo.s32 	%r44, %r132, %r198, %r39;
	add.s32 	%r133, %r34, 1;
	setp.lt.s32 	%p18, %r133, 0;
	setp.ge.s32 	%p19, %r133, %r103;
	mov.b32 	%r200, 0;
	or.pred  	%p20, %p18, %p19;
	@%p20 bra 	$L__BB1_14;
	mad.lo.s64 	%rd33, %rd16, %rd10, %rd3;
	shl.b64 	%rd34, %rd33, 1;
	add.s64 	%rd35, %rd1, %rd34;
	ld.global.nc.u16 	%rs5, [%rd35];
	cvt.u32.u16 	%r200, %rs5;
$L__BB1_14:
	add.s32 	%r134, %r191, -1;
	setp.lt.s32 	%p21, %r134, 0;
	setp.ge.s32 	%p22, %r134, %r103;
	or.pred  	%p23, %p21, %p22;
	@%p23 bra 	$L__BB1_16;
	mad.lo.s64 	%rd36, %rd16, %rd7, %rd3;
	shl.b64 	%rd37, %rd36, 1;
	add.s64 	%rd38, %rd1, %rd37;
	ld.global.nc.u16 	%rs6, [%rd38];
	cvt.u32.u16 	%r135, %rs6;
	add.s32 	%r200, %r200, %r135;
$L__BB1_16:
	ld.global.nc.u32 	%r137, [%rd85];
	mad.lo.s32 	%r49, %r137, %r200, %r44;
	setp.lt.s32 	%p24, %r187, 0;
	setp.ge.s32 	%p25, %r187, %r103;
	mov.b32 	%r202, 0;
	or.pred  	%p26, %p24, %p25;
	@%p26 bra 	$L__BB1_18;
	mad.lo.s64 	%rd39, %rd16, %rd11, %rd3;
	shl.b64 	%rd40, %rd39, 1;
	add.s64 	%rd41, %rd1, %rd40;
	ld.global.nc.u16 	%rs7, [%rd41];
	cvt.u32.u16 	%r202, %rs7;
$L__BB1_18:
	add.s32 	%r138, %r191, -2;
	setp.lt.s32 	%p27, %r138, 0;
	setp.ge.s32 	%p28, %r138, %r103;
	or.pred  	%p29, %p27, %p28;
	@%p29 bra 	$L__BB1_20;
	mad.lo.s64 	%rd42, %rd16, %rd6, %rd3;
	shl.b64 	%rd43, %rd42, 1;
	add.s64 	%rd44, %rd1, %rd43;
	ld.global.nc.u16 	%rs8, [%rd44];
	cvt.u32.u16 	%r139, %rs8;
	add.s32 	%r202, %r202, %r139;
$L__BB1_20:
	and.b32  	%r212, %r6, 2147483644;
	cvt.u32.u64 	%r140, %rd12;
	cvt.u32.u64 	%r141, %rd11;
	cvt.u32.u64 	%r142, %rd10;
	cvt.u32.u64 	%r143, %rd9;
	cvt.u32.u64 	%r144, %rd8;
	cvt.u32.u64 	%r145, %rd7;
	cvt.u32.u64 	%r146, %rd6;
	ld.global.nc.u32 	%r147, [%rd85+4];
	mad.lo.s32 	%r216, %r147, %r202, %r49;
	add.s32 	%r193, %r193, 4;
	add.s32 	%r192, %r146, -4;
	add.s32 	%r191, %r191, -4;
	add.s32 	%r190, %r145, -4;
	add.s32 	%r189, %r144, -4;
	add.s64 	%rd85, %rd85, 16;
	add.s32 	%r188, %r188, -4;
	add.s32 	%r187, %r187, 4;
	add.s32 	%r186, %r143, 4;
	add.s32 	%r185, %r142, 4;
	add.s32 	%r184, %r141, 4;
	add.s32 	%r183, %r140, 4;
	setp.ne.s32 	%p30, %r193, 0;
	@%p30 bra 	$L__BB1_4;
$L__BB1_21:
	and.b32  	%r149, %r6, 3;
	setp.eq.s32 	%p31, %r149, 0;
	mov.u32 	%r215, %r6;
	@%p31 bra 	$L__BB1_38;
	setp.eq.s32 	%p32, %r149, 1;
	@%p32 bra 	$L__BB1_32;
	add.s32 	%r70, %r8, %r212;
	setp.lt.s32 	%p33, %r70, 0;
	setp.ge.s32 	%p34, %r70, %r103;
	mov.b32 	%r207, 0;
	or.pred  	%p35, %p33, %p34;
	@%p35 bra 	$L__BB1_25;
	add.s32 	%r151, %r70, %r9;
	cvt.s64.s32 	%rd45, %r151;
	mad.lo.s64 	%rd46, %rd16, %rd45, %rd3;
	shl.b64 	%rd47, %rd46, 1;
	add.s64 	%rd48, %rd1, %rd47;
	ld.global.nc.u16 	%rs9, [%rd48];
	cvt.u32.u16 	%r207, %rs9;
$L__BB1_25:
	not.b32 	%r152, %r212;
	add.s32 	%r73, %r10, %r152;
	setp.lt.s32 	%p36, %r73, 0;
	setp.ge.s32 	%p37, %r73, %r103;
	or.pred  	%p38, %p36, %p37;
	@%p38 bra 	$L__BB1_27;
	add.s32 	%r153, %r73, %r9;
	cvt.s64.s32 	%rd49, %r153;
	mad.lo.s64 	%rd50, %rd16, %rd49, %rd3;
	shl.b64 	%rd51, %rd50, 1;
	add.s64 	%rd52, %rd1, %rd51;
	ld.global.nc.u16 	%rs10, [%rd52];
	cvt.u32.u16 	%r154, %rs10;
	add.s32 	%r207, %r207, %r154;
$L__BB1_27:
	mul.wide.u32 	%rd53, %r212, 4;
	add.s64 	%rd14, %rd2, %rd53;
	ld.global.nc.u32 	%r156, [%rd14];
	mad.lo.s32 	%r76, %r156, %r207, %r216;
	add.s32 	%r77, %r70, 1;
	setp.lt.s32 	%p39, %r77, 0;
	setp.ge.s32 	%p40, %r77, %r103;
	mov.b32 	%r209, 0;
	or.pred  	%p41, %p39, %p40;
	@%p41 bra 	$L__BB1_29;
	add.s32 	%r157, %r77, %r9;
	cvt.s64.s32 	%rd54, %r157;
	mad.lo.s64 	%rd55, %rd16, %rd54, %rd3;
	shl.b64 	%rd56, %rd55, 1;
	add.s64 	%rd57, %rd1, %rd56;
	ld.global.nc.u16 	%rs11, [%rd57];
	cvt.u32.u16 	%r209, %rs11;
$L__BB1_29:
	sub.s32 	%r158, %r10, %r212;
	add.s32 	%r80, %r158, -2;
	setp.lt.s32 	%p42, %r80, 0;
	setp.ge.s32 	%p43, %r80, %r103;
	or.pred  	%p44, %p42, %p43;
	@%p44 bra 	$L__BB1_31;
	add.s32 	%r159, %r80, %r9;
	cvt.s64.s32 	%rd58, %r159;
	mad.lo.s64 	%rd59, %rd16, %rd58, %rd3;
	shl.b64 	%rd60, %rd59, 1;
	add.s64 	%rd61, %rd1, %rd60;
	ld.global.nc.u16 	%rs12, [%rd61];
	cvt.u32.u16 	%r160, %rs12;
	add.s32 	%r209, %r209, %r160;
$L__BB1_31:
	ld.global.nc.u32 	%r161, [%rd14+4];
	mad.lo.s32 	%r216, %r161, %r209, %r76;
	add.s32 	%r212, %r212, 2;
$L__BB1_32:
	and.b32  	%r162, %r101, 2;
	setp.eq.s32 	%p45, %r162, 0;
	mov.u32 	%r215, %r6;
	@%p45 bra 	$L__BB1_38;
	add.s32 	%r88, %r8, %r212;
	setp.lt.s32 	%p46, %r88, 0;
	setp.ge.s32 	%p47, %r88, %r103;
	mov.b32 	%r214, 0;
	or.pred  	%p48, %p46, %p47;
	@%p48 bra 	$L__BB1_35;
	add.s32 	%r164, %r88, %r9;
	cvt.s64.s32 	%rd62, %r164;
	mad.lo.s64 	%rd63, %rd16, %rd62, %rd3;
	shl.b64 	%rd64, %rd63, 1;
	add.s64 	%rd65, %rd1, %rd64;
	ld.global.nc.u16 	%rs13, [%rd65];
	cvt.u32.u16 	%r214, %rs13;
$L__BB1_35:
	not.b32 	%r165, %r212;
	add.s32 	%r91, %r10, %r165;
	setp.lt.s32 	%p49, %r91, 0;
	setp.ge.s32 	%p50, %r91, %r103;
	or.pred  	%p51, %p49, %p50;
	@%p51 bra 	$L__BB1_37;
	add.s32 	%r166, %r91, %r9;
	cvt.s64.s32 	%rd66, %r166;
	mad.lo.s64 	%rd67, %rd16, %rd66, %rd3;
	shl.b64 	%rd68, %rd67, 1;
	add.s64 	%rd69, %rd1, %rd68;
	ld.global.nc.u16 	%rs14, [%rd69];
	cvt.u32.u16 	%r167, %rs14;
	add.s32 	%r214, %r214, %r167;
$L__BB1_37:
	mul.wide.u32 	%rd70, %r212, 4;
	add.s64 	%rd71, %rd2, %rd70;
	ld.global.nc.u32 	%r168, [%rd71];
	mad.lo.s32 	%r216, %r168, %r214, %r216;
	mov.u32 	%r215, %r6;
$L__BB1_38:
	shr.u32 	%r169, %r101, 31;
	add.s32 	%r170, %r101, %r169;
	shr.s32 	%r171, %r170, 1;
	sub.s32 	%r172, %r109, %r171;
	add.s32 	%r97, %r172, %r215;
	setp.lt.s32 	%p52, %r97, 0;
	setp.ge.s32 	%p53, %r97, %r103;
	or.pred  	%p54, %p52, %p53;
	@%p54 bra 	$L__BB1_40;
	mul.wide.u32 	%rd72, %r215, 4;
	add.s64 	%rd73, %rd2, %rd72;
	ld.global.nc.u32 	%r173, [%rd73];
	mad.lo.s32 	%r174, %r103, %r5, %r97;
	cvt.s64.s32 	%rd74, %r174;
	cvt.s64.s32 	%rd75, %r1;
	mad.lo.s64 	%rd76, %rd16, %rd74, %rd75;
	shl.b64 	%rd77, %rd76, 1;
	add.s64 	%rd78, %rd1, %rd77;
	ld.global.nc.u16 	%rs15, [%rd78];
	cvt.u32.u16 	%r175, %rs15;
	mad.lo.s32 	%r216, %r173, %r175, %r216;
$L__BB1_40:
	add.s32 	%r176, %r101, -1;
	shr.s32 	%r177, %r216, %r176;
	add.s32 	%r178, %r101, -2;
	shr.u32 	%r179, %r216, %r178;
	and.b32  	%r180, %r179, 1;
	add.s32 	%r181, %r180, %r177;
	mad.lo.s32 	%r182, %r103, %r5, %r109;
	cvt.s64.s32 	%rd79, %r182;
	cvt.s64.s32 	%rd80, %r1;
	mad.lo.s64 	%rd81, %rd15, %rd79, %rd80;
	cvta.to.global.u64 	%rd82, %rd17;
	shl.b64 	%rd83, %rd81, 1;
	add.s64 	%rd84, %rd82, %rd83;
	st.global.u16 	[%rd84], %r181;
$L__BB1_41:
	ret;

}
	// .globl	_Z9kernel1b3PKtiimmiPt
.visible .entry _Z9kernel1b3PKtiimmiPt(
	.param .u64 .ptr .align 1 _Z9kernel1b3PKtiimmiPt_param_0,
	.param .u32 _Z9kernel1b3PKtiimmiPt_param_1,
	.param .u32 _Z9kernel1b3PKtiimmiPt_param_2,
	.param .u64 _Z9kernel1b3PKtiimmiPt_param_3,
	.param .u64 _Z9kernel1b3PKtiimmiPt_param_4,
	.param .u32 _Z9kernel1b3PKtiimmiPt_param_5,
	.param .u64 .ptr .align 1 _Z9kernel1b3PKtiimmiPt_param_6
)
{
	.reg .pred 	%p<55>;
	.reg .b16 	%rs<16>;
	.reg .b32 	%r<183>;
	.reg .b64 	%rd<78>;

	ld.param.u64 	%rd6, [_Z9kernel1b3PKtiimmiPt_param_0];
	ld.param.u32 	%r84, [_Z9kernel1b3PKtiimmiPt_param_1];
	ld.param.u32 	%r86, [_Z9kernel1b3PKtiimmiPt_param_2];
	ld.param.u64 	%rd3, [_Z9kernel1b3PKtiimmiPt_param_3];
	ld.param.u64 	%rd4, [_Z9kernel1b3PKtiimmiPt_param_4];
	ld.param.u32 	%r85, [_Z9kernel1b3PKtiimmiPt_param_5];
	ld.param.u64 	%rd5, [_Z9kernel1b3PKtiimmiPt_param_6];
	cvta.to.global.u64 	%rd1, %rd6;
	mov.u32 	%r1, %ctaid.x;
	mov.u32 	%r88, %ctaid.y;
	mov.u32 	%r89, %ntid.y;
	mul.lo.s32 	%r2, %r88, %r89;
	mov.u32 	%r3, %tid.y;
	add.s32 	%r4, %r2, %r3;
	mov.u32 	%r90, %ctaid.z;
	mov.u32 	%r91, %ntid.z;
	mov.u32 	%r92, %tid.z;
	mad.lo.s32 	%r93, %r90, %r91, %r92;
	setp.ge.s32 	%p1, %r4, %r84;
	setp.ge.s32 	%p2, %r93, %r86;
	or.pred  	%p3, %p1, %p2;
	@%p3 bra 	$L__BB2_41;
	shr.s32 	%r6, %r85, 1;
	setp.lt.s32 	%p4, %r6, 1;
	mov.b32 	%r180, 0;
	mov.u32 	%r181, %r180;
	@%p4 bra 	$L__BB2_38;
	shr.u32 	%r7, %r85, 1;
	sub.s32 	%r8, %r4, %r7;
	cvt.u64.u32 	%rd7, %r93;
	cvt.u64.u32 	%rd8, %r1;
	mad.lo.s64 	%rd2, %rd4, %rd7, %rd8;
	add.s32 	%r97, %r85, %r4;
	sub.s32 	%r9, %r97, %r7;
	setp.lt.u32 	%p5, %r6, 4;
	mov.b32 	%r181, 0;
	mov.u32 	%r177, %r181;
	@%p5 bra 	$L__BB2_21;
	and.b32  	%r177, %r6, 2147483644;
	mul.lo.s32 	%r99, %r3, 3;
	mad.lo.s32 	%r100, %r2, 3, %r99;
	mad.lo.s32 	%r101, %r85, 3, %r100;
	mul.lo.s32 	%r102, %r7, 3;
	sub.s32 	%r158, %r101, %r102;
	add.s32 	%r103, %r3, %r85;
	add.s32 	%r104, %r103, %r2;
	sub.s32 	%r105, %r104, %r7;
	add.s32 	%r157, %r105, -2;
	neg.s32 	%r156, %r177;
	sub.s32 	%r155, %r100, %r102;
	add.s32 	%r154, %r8, 3;
	mul.lo.s32 	%r153, %r8, 3;
	mov.b32 	%r181, 0;
$L__BB2_4:
	.pragma "nounroll";
	add.s32 	%r24, %r154, -2;
	add.s32 	%r108, %r154, -3;
	setp.lt.s32 	%p6, %r108, 0;
	setp.ge.s32 	%p7, %r108, %r84;
	mov.b32 	%r161, 0;
	or.pred  	%p8, %p6, %p7;
	@%p8 bra 	$L__BB2_6;
	cvt.u64.u32 	%rd9, %r153;
	add.s64 	%rd10, %rd2, %rd9;
	shl.b64 	%rd11, %rd10, 1;
	add.s64 	%rd12, %rd1, %rd11;
	ld.global.nc.u16 	%rs1, [%rd12];
	cvt.u32.u16 	%r161, %rs1;
$L__BB2_6:
	add.s32 	%r109, %r157, 1;
	setp.lt.s32 	%p9, %r109, 0;
	setp.ge.s32 	%p10, %r109, %r84;
	or.pred  	%p11, %p9, %p10;
	@%p11 bra 	$L__BB2_8;
	add.s32 	%r110, %r158, -3;
	cvt.u64.u32 	%rd13, %r110;
	add.s64 	%rd14, %rd2, %rd13;
	shl.b64 	%rd15, %rd14, 1;
	add.s64 	%rd16, %rd1, %rd15;
	ld.global.nc.u16 	%rs2, [%rd16];
	cvt.u32.u16 	%r111, %rs2;
	add.s32 	%r161, %r161, %r111;
$L__BB2_8:
	add.s32 	%r29, %r161, %r181;
	setp.lt.s32 	%p12, %r24, 0;
	setp.ge.s32 	%p13, %r24, %r84;
	mov.b32 	%r163, 0;
	or.pred  	%p14, %p12, %p13;
	@%p14 bra 	$L__BB2_10;
	add.s32 	%r113, %r155, 3;
	cvt.u64.u32 	%rd17, %r113;
	add.s64 	%rd18, %rd2, %rd17;
	shl.b64 	%rd19, %rd18, 1;
	add.s64 	%rd20, %rd1, %rd19;
	ld.global.nc.u16 	%rs3, [%rd20];
	cvt.u32.u16 	%r163, %rs3;
$L__BB2_10:
	setp.lt.s32 	%p15, %r157, 0;
	setp.ge.s32 	%p16, %r157, %r84;
	or.pred  	%p17, %p15, %p16;
	@%p17 bra 	$L__BB2_12;
	add.s32 	%r114, %r158, -6;
	cvt.u64.u32 	%rd21, %r114;
	add.s64 	%rd22, %rd2, %rd21;
	shl.b64 	%rd23, %rd22, 1;
	add.s64 	%rd24, %rd1, %rd23;
	ld.global.nc.u16 	%rs4, [%rd24];
	cvt.u32.u16 	%r115, %rs4;
	add.s32 	%r163, %r163, %r115;
$L__BB2_12:
	add.s32 	%r34, %r163, %r29;
	add.s32 	%r117, %r24, 1;
	setp.lt.s32 	%p18, %r117, 0;
	setp.ge.s32 	%p19, %r117, %r84;
	mov.b32 	%r165, 0;
	or.pred  	%p20, %p18, %p19;
	@%p20 bra 	$L__BB2_14;
	add.s32 	%r118, %r155, 6;
	cvt.u64.u32 	%rd25, %r118;
	add.s64 	%rd26, %rd2, %rd25;
	shl.b64 	%rd27, %rd26, 1;
	add.s64 	%rd28, %rd1, %rd27;
	ld.global.nc.u16 	%rs5, [%rd28];
	cvt.u32.u16 	%r165, %rs5;
$L__BB2_14:
	add.s32 	%r119, %r157, -1;
	setp.lt.s32 	%p21, %r119, 0;
	setp.ge.s32 	%p22, %r119, %r84;
	or.pred  	%p23, %p21, %p22;
	@%p23 bra 	$L__BB2_16;
	add.s32 	%r120, %r158, -9;
	cvt.u64.u32 	%rd29, %r120;
	add.s64 	%rd30, %rd2, %rd29;
	shl.b64 	%rd31, %rd30, 1;
	add.s64 	%rd32, %rd1, %rd31;
	ld.global.nc.u16 	%rs6, [%rd32];
	cvt.u32.u16 	%r121, %rs6;
	add.s32 	%r165, %r165, %r121;
$L__BB2_16:
	add.s32 	%r39, %r165, %r34;
	setp.lt.s32 	%p24, %r154, 0;
	setp.ge.s32 	%p25, %r154, %r84;
	mov.b32 	%r167, 0;
	or.pred  	%p26, %p24, %p25;
	@%p26 bra 	$L__BB2_18;
	add.s32 	%r123, %r155, 9;
	cvt.u64.u32 	%rd33, %r123;
	add.s64 	%rd34, %rd2, %rd33;
	shl.b64 	%rd35, %rd34, 1;
	add.s64 	%rd36, %rd1, %rd35;
	ld.global.nc.u16 	%rs7, [%rd36];
	cvt.u32.u16 	%r167, %rs7;
$L__BB2_18:
	add.s32 	%r124, %r157, -2;
	setp.lt.s32 	%p27, %r124, 0;
	setp.ge.s32 	%p28, %r124, %r84;
	or.pred  	%p29, %p27, %p28;
	@%p29 bra 	$L__BB2_20;
	add.s32 	%r125, %r158, -12;
	cvt.u64.u32 	%rd37, %r125;
	add.s64 	%rd38, %rd2, %rd37;
	shl.b64 	%rd39, %rd38, 1;
	add.s64 	%rd40, %rd1, %rd39;
	ld.global.nc.u16 	%rs8, [%rd40];
	cvt.u32.u16 	%r126, %rs8;
	add.s32 	%r167, %r167, %r126;
$L__BB2_20:
	add.s32 	%r181, %r167, %r39;
	add.s32 	%r158, %r158, -12;
	add.s32 	%r157, %r157, -4;
	add.s32 	%r156, %r156, 4;
	add.s32 	%r155, %r155, 12;
	add.s32 	%r154, %r154, 4;
	add.s32 	%r153, %r153, 12;
	setp.ne.s32 	%p30, %r156, 0;
	@%p30 bra 	$L__BB2_4;
$L__BB2_21:
	and.b32  	%r128, %r6, 3;
	setp.eq.s32 	%p31, %r128, 0;
	mov.u32 	%r180, %r6;
	@%p31 bra 	$L__BB2_38;
	setp.eq.s32 	%p32, %r128, 1;
	@%p32 bra 	$L__BB2_32;
	add.s32 	%r54, %r8, %r177;
	setp.lt.s32 	%p33, %r54, 0;
	setp.ge.s32 	%p34, %r54, %r84;
	mov.b32 	%r172, 0;
	or.pred  	%p35, %p33, %p34;
	@%p35 bra 	$L__BB2_25;
	mul.lo.s32 	%r130, %r54, 3;
	cvt.u64.u32 	%rd41, %r130;
	add.s64 	%rd42, %rd2, %rd41;
	shl.b64 	%rd43, %rd42, 1;
	add.s64 	%rd44, %rd1, %rd43;
	ld.global.nc.u16 	%rs9, [%rd44];
	cvt.u32.u16 	%r172, %rs9;
$L__BB2_25:
	not.b32 	%r131, %r177;
	add.s32 	%r57, %r9, %r131;
	setp.lt.s32 	%p36, %r57, 0;
	setp.ge.s32 	%p37, %r57, %r84;
	or.pred  	%p38, %p36, %p37;
	@%p38 bra 	$L__BB2_27;
	mul.lo.s32 	%r132, %r57, 3;
	cvt.u64.u32 	%rd45, %r132;
	add.s64 	%rd46, %rd2, %rd45;
	shl.b64 	%rd47, %rd46, 1;
	add.s64 	%rd48, %rd1, %rd47;
	ld.global.nc.u16 	%rs10, [%rd48];
	cvt.u32.u16 	%r133, %rs10;
	add.s32 	%r172, %r172, %r133;
$L__BB2_27:
	add.s32 	%r60, %r172, %r181;
	add.s32 	%r61, %r54, 1;
	setp.lt.s32 	%p39, %r61, 0;
	setp.ge.s32 	%p40, %r61, %r84;
	mov.b32 	%r174, 0;
	or.pred  	%p41, %p39, %p40;
	@%p41 bra 	$L__BB2_29;
	mul.lo.s32 	%r135, %r61, 3;
	cvt.u64.u32 	%rd49, %r135;
	add.s64 	%rd50, %rd2, %rd49;
	shl.b64 	%rd51, %rd50, 1;
	add.s64 	%rd52, %rd1, %rd51;
	ld.global.nc.u16 	%rs11, [%rd52];
	cvt.u32.u16 	%r174, %rs11;
$L__BB2_29:
	sub.s32 	%r136, %r9, %r177;
	add.s32 	%r64, %r136, -2;
	setp.lt.s32 	%p42, %r64, 0;
	setp.ge.s32 	%p43, %r64, %r84;
	or.pred  	%p44, %p42, %p43;
	@%p44 bra 	$L__BB2_31;
	mul.lo.s32 	%r137, %r64, 3;
	cvt.u64.u32 	%rd53, %r137;
	add.s64 	%rd54, %rd2, %rd53;
	shl.b64 	%rd55, %rd54, 1;
	add.s64 	%rd56, %rd1, %rd55;
	ld.global.nc.u16 	%rs12, [%rd56];
	cvt.u32.u16 	%r138, %rs12;
	add.s32 	%r174, %r174, %r138;
$L__BB2_31:
	add.s32 	%r181, %r174, %r60;
	add.s32 	%r177, %r177, 2;
$L__BB2_32:
	and.b32  	%r139, %r85, 2;
	setp.eq.s32 	%p45, %r139, 0;
	mov.u32 	%r180, %r6;
	@%p45 bra 	$L__BB2_38;
	add.s32 	%r72, %r8, %r177;
	setp.lt.s32 	%p46, %r72, 0;
	setp.ge.s32 	%p47, %r72, %r84;
	mov.b32 	%r179, 0;
	or.pred  	%p48, %p46, %p47;
	@%p48 bra 	$L__BB2_35;
	mul.lo.s32 	%r141, %r72, 3;
	cvt.u64.u32 	%rd57, %r141;
	add.s64 	%rd58, %rd2, %rd57;
	shl.b64 	%rd59, %rd58, 1;
	add.s64 	%rd60, %rd1, %rd59;
	ld.global.nc.u16 	%rs13, [%rd60];
	cvt.u32.u16 	%r179, %rs13;
$L__BB2_35:
	not.b32 	%r142, %r177;
	add.s32 	%r75, %r9, %r142;
	setp.lt.s32 	%p49, %r75, 0;
	setp.ge.s32 	%p50, %r75, %r84;
	or.pred  	%p51, %p49, %p50;
	@%p51 bra 	$L__BB2_37;
	mul.lo.s32 	%r143, %r75, 3;
	cvt.u64.u32 	%rd61, %r143;
	add.s64 	%rd62, %rd2, %rd61;
	shl.b64 	%rd63, %rd62, 1;
	add.s64 	%rd64, %rd1, %rd63;
	ld.global.nc.u16 	%rs14, [%rd64];
	cvt.u32.u16 	%r144, %rs14;
	add.s32 	%r179, %r179, %r144;
$L__BB2_37:
	add.s32 	%r181, %r179, %r181;
	mov.u32 	%r180, %r6;
$L__BB2_38:
	shr.u32 	%r145, %r85, 31;
	add.s32 	%r146, %r85, %r145;
	shr.s32 	%r147, %r146, 1;
	sub.s32 	%r148, %r4, %r147;
	add.s32 	%r81, %r148, %r180;
	setp.lt.s32 	%p52, %r81, 0;
	setp.ge.s32 	%p53, %r81, %r84;
	or.pred  	%p54, %p52, %p53;
	@%p54 bra 	$L__BB2_40;
	cvt.u64.u32 	%rd65, %r93;
	mul.lo.s32 	%r149, %r81, 3;
	cvt.u64.u32 	%rd66, %r149;
	cvt.u64.u32 	%rd67, %r1;
	mad.lo.s64 	%rd68, %rd4, %rd65, %rd67;
	add.s64 	%rd69, %rd68, %rd66;
	shl.b64 	%rd70, %rd69, 1;
	add.s64 	%rd71, %rd1, %rd70;
	ld.global.nc.u16 	%rs15, [%rd71];
	cvt.u32.u16 	%r150, %rs15;
	add.s32 	%r181, %r181, %r150;
$L__BB2_40:
	div.s32 	%r151, %r181, %r85;
	cvt.u64.u32 	%rd72, %r93;
	mad.lo.s32 	%r152, %r4, 3, %r1;
	cvt.u64.u32 	%rd73, %r152;
	mad.lo.s64 	%rd74, %rd3, %rd72, %rd73;
	cvta.to.global.u64 	%rd75, %rd5;
	shl.b64 	%rd76, %rd74, 1;
	add.s64 	%rd77, %rd75, %rd76;
	st.global.u16 	[%rd77], %r151;
$L__BB2_41:
	ret;

}
	// .globl	_Z9kernel2a3PKtiimmiPKiPt
.visible .entry _Z9kernel2a3PKtiimmiPKiPt(
	.param .u64 .ptr .align 1 _Z9kernel2a3PKtiimmiPKiPt_param_0,
	.param .u32 _Z9kernel2a3PKtiimmiPKiPt_param_1,
	.param .u32 _Z9kernel2a3PKtiimmiPKiPt_param_2,
	.param .u64 _Z9kernel2a3PKtiimmiPKiPt_param_3,
	.param .u64 _Z9kernel2a3PKtiimmiPKiPt_param_4,
	.param .u32 _Z9kernel2a3PKtiimmiPKiPt_param_5,
	.param .u64 .ptr .align 1 _Z9kernel2a3PKtiimmiPKiPt_param_6,
	.param .u64 .ptr .align 1 _Z9kernel2a3PKtiimmiPKiPt_param_7
)
{
	.reg .pred 	%p<55>;
	.reg .b16 	%rs<16>;
	.reg .b32 	%r<170>;
	.reg .b64 	%rd<86>;

	ld.param.u64 	%rd11, [_Z9kernel2a3PKtiimmiPKiPt_param_0];
	ld.param.u32 	%r79, [_Z9kernel2a3PKtiimmiPKiPt_param_1];
	ld.param.u32 	%r81, [_Z9kernel2a3PKtiimmiPKiPt_param_2];
	ld.param.u64 	%rd8, [_Z9kernel2a3PKtiimmiPKiPt_param_3];
	ld.param.u64 	%rd9, [_Z9kernel2a3PKtiimmiPKiPt_param_4];
	ld.param.u32 	%r80, [_Z9kernel2a3PKtiimmiPKiPt_param_5];
	ld.param.u64 	%rd12, [_Z9kernel2a3PKtiimmiPKiPt_param_6];
	ld.param.u64 	%rd10, [_Z9kernel2a3PKtiimmiPKiPt_param_7];
	cvta.to.global.u64 	%rd1, %rd11;
	cvta.to.global.u64 	%rd2, %rd12;
	mov.u32 	%r1, %ctaid.x;
	mov.u32 	%r83, %ctaid.y;
	mov.u32 	%r84, %ntid.y;
	mov.u32 	%r85, %tid.y;
	mad.lo.s32 	%r2, %r83, %r84, %r85;
	mov.u32 	%r86, %ctaid.z;
	mov.u32 	%r87, %ntid.z;
	mul.lo.s32 	%r3, %r86, %r87;
	mov.u32 	%r4, %tid.z;
	add.s32 	%r88, %r3, %r4;
	setp.ge.s32 	%p1, %r2, %r79;
	setp.ge.s32 	%p2, %r88, %r81;
	or.pred  	%p3, %p1, %p2;
	@%p3 bra 	$L__BB3_41;
	shr.s32 	%r6, %r80, 1;
	setp.lt.s32 	%p4, %r6, 1;
	mov.b32 	%r167, 0;
	mov.u32 	%r168, %r167;
	@%p4 bra 	$L__BB3_38;
	shr.u32 	%r7, %r80, 1;
	sub.s32 	%r8, %r88, %r7;
	mad.lo.s32 	%r92, %r2, 3, %r1;
	cvt.u64.u32 	%rd3, %r92;
	add.s32 	%r93, %r80, %r88;
	sub.s32 	%r9, %r93, %r7;
	setp.lt.u32 	%p5, %r6, 4;
	mov.b32 	%r168, 0;
	mov.u32 	%r164, %r168;
	@%p5 bra 	$L__BB3_21;
	and.b32  	%r95, %r6, 2147483644;
	neg.s32 	%r145, %r95;
	add.s32 	%r96, %r4, %r80;
	add.s32 	%r97, %r96, %r3;
	sub.s32 	%r98, %r97, %r7;
	add.s32 	%r144, %r98, -2;
	add.s64 	%rd85, %rd2, 8;
	add.s32 	%r143, %r8, 3;
	mov.b32 	%r168, 0;
$L__BB3_4:
	.pragma "nounroll";
	add.s32 	%r17, %r143, -2;
	add.s32 	%r18, %r143, -3;
	setp.lt.s32 	%p6, %r18, 0;
	setp.ge.s32 	%p7, %r18, %r79;
	mov.b32 	%r148, 0;
	or.pred  	%p8, %p6, %p7;
	@%p8 bra 	$L__BB3_6;
	cvt.u64.u32 	%rd13, %r18;
	mad.lo.s64 	%rd14, %rd9, %rd13, %rd3;
	shl.b64 	%rd15, %rd14, 1;
	add.s64 	%rd16, %rd1, %rd15;
	ld.global.nc.u16 	%rs1, [%rd16];
	cvt.u32.u16 	%r148, %rs1;
$L__BB3_6:
	add.s32 	%r21, %r144, 1;
	setp.lt.s32 	%p9, %r21, 0;
	setp.ge.s32 	%p10, %r21, %r79;
	or.pred  	%p11, %p9, %p10;
	@%p11 bra 	$L__BB3_8;
	cvt.u64.u32 	%rd17, %r21;
	mad.lo.s64 	%rd18, %rd9, %rd17, %rd3;
	shl.b64 	%rd19, %rd18, 1;
	add.s64 	%rd20, %rd1, %rd19;
	ld.global.nc.u16 	%rs2, [%rd20];
	cvt.u32.u16 	%r101, %rs2;
	add.s32 	%r148, %r148, %r101;
$L__BB3_8:
	ld.global.nc.u32 	%r103, [%rd85+-8];
	mad.lo.s32 	%r24, %r103, %r148, %r168;
	setp.lt.s32 	%p12, %r17, 0;
	setp.ge.s32 	%p13, %r17, %r79;
	mov.b32 	%r150, 0;
	or.pred  	%p14, %p12, %p13;
	@%p14 bra 	$L__BB3_10;
	cvt.u64.u32 	%rd21, %r17;
	mad.lo.s64 	%rd22, %rd9, %rd21, %rd3;
	shl.b64 	%rd23, %rd22, 1;
	add.s64 	%rd24, %rd1, %rd23;
	ld.global.nc.u16 	%rs3, [%rd24];
	cvt.u32.u16 	%r150, %rs3;
$L__BB3_10:
	setp.lt.s32 	%p15, %r144, 0;
	setp.ge.s32 	%p16, %r144, %r79;
	or.pred  	%p17, %p15, %p16;
	@%p17 bra 	$L__BB3_12;
	cvt.u64.u32 	%rd25, %r144;
	mad.lo.s64 	%rd26, %rd9, %rd25, %rd3;
	shl.b64 	%rd27, %rd26, 1;
	add.s64 	%rd28, %rd1, %rd27;
	ld.global.nc.u16 	%rs4, [%rd28];
	cvt.u32.u16 	%r104, %rs4;
	add.s32 	%r150, %r150, %r104;
$L__BB3_12:
	ld.global.nc.u32 	%r106, [%rd85+-4];
	mad.lo.s32 	%r29, %r106, %r150, %r24;
	add.s32 	%r30, %r17, 1;
	setp.lt.s32 	%p18, %r30, 0;
	setp.ge.s32 	%p19, %r30, %r79;
	mov.b32 	%r152, 0;
	or.pred  	%p20, %p18, %p19;
	@%p20 bra 	$L__BB3_14;
	cvt.u64.u32 	%rd29, %r30;
	mad.lo.s64 	%rd30, %rd9, %rd29, %rd3;
	shl.b64 	%rd31, %rd30, 1;
	add.s64 	%rd32, %rd1, %rd31;
	ld.global.nc.u16 	%rs5, [%rd32];
	cvt.u32.u16 	%r152, %rs5;
$L__BB3_14:
	add.s32 	%r33, %r144, -1;
	setp.lt.s32 	%p21, %r33, 0;
	setp.ge.s32 	%p22, %r33, %r79;
	or.pred  	%p23, %p21, %p22;
	@%p23 bra 	$L__BB3_16;
	cvt.u64.u32 	%rd33, %r33;
	mad.lo.s64 	%rd34, %rd9, %rd33, %rd3;
	shl.b64 	%rd35, %rd34, 1;
	add.s64 	%rd36, %rd1, %rd35;
	ld.global.nc.u16 	%rs6, [%rd36];
	cvt.u32.u16 	%r107, %rs6;
	add.s32 	%r152, %r152, %r107;
$L__BB3_16:
	ld.global.nc.u32 	%r109, [%rd85];
	mad.lo.s32 	%r36, %r109, %r152, %r29;
	setp.lt.s32 	%p24, %r143, 0;
	setp.ge.s32 	%p25, %r143, %r79;
	mov.b32 	%r154, 0;
	or.pred  	%p26, %p24, %p25;
	@%p26 bra 	$L__BB3_18;
	cvt.u64.u32 	%rd37, %r143;
	mad.lo.s64 	%rd38, %rd9, %rd37, %rd3;
	shl.b64 	%rd39, %rd38, 1;
	add.s64 	%rd40, %rd1, %rd39;
	ld.global.nc.u16 	%rs7, [%rd40];
	cvt.u32.u16 	%r154, %rs7;
$L__BB3_18:
	add.s32 	%r110, %r144, -2;
	setp.lt.s32 	%p27, %r110, 0;
	setp.ge.s32 	%p28, %r110, %r79;
	or.pred  	%p29, %p27, %p28;
	@%p29 bra 	$L__BB3_20;
	cvt.u64.u32 	%rd41, %r110;
	mad.lo.s64 	%rd42, %rd9, %rd41, %rd3;
	shl.b64 	%rd43, %rd42, 1;
	add.s64 	%rd44, %rd1, %rd43;
	ld.global.nc.u16 	%rs8, [%rd44];
	cvt.u32.u16 	%r112, %rs8;
	add.s32 	%r154, %r154, %r112;
$L__BB3_20:
	and.b32  	%r164, %r6, 2147483644;
	ld.global.nc.u32 	%r113, [%rd85+4];
	mad.lo.s32 	%r168, %r113, %r154, %r36;
	add.s32 	%r145, %r145, 4;
	add.s32 	%r144, %r144, -4;
	add.s64 	%rd85, %rd85, 16;
	add.s32 	%r143, %r143, 4;
	setp.ne.s32 	%p30, %r145, 0;
	@%p30 bra 	$L__BB3_4;
$L__BB3_21:
	and.b32  	%r115, %r6, 3;
	setp.eq.s32 	%p31, %r115, 0;
	mov.u32 	%r167, %r6;
	@%p31 bra 	$L__BB3_38;
	setp.eq.s32 	%p32, %r115, 1;
	@%p32 bra 	$L__BB3_32;
	add.s32 	%r49, %r8, %r164;
	setp.lt.s32 	%p33, %r49, 0;
	setp.ge.s32 	%p34, %r49, %r79;
	mov.b32 	%r159, 0;
	or.pred  	%p35, %p33, %p34;
	@%p35 bra 	$L__BB3_25;
	cvt.u64.u32 	%rd45, %r49;
	mad.lo.s64 	%rd46, %rd9, %rd45, %rd3;
	shl.b64 	%rd47, %rd46, 1;
	add.s64 	%rd48, %rd1, %rd47;
	ld.global.nc.u16 	%rs9, [%rd48];
	cvt.u32.u16 	%r159, %rs9;
$L__BB3_25:
	not.b32 	%r117, %r164;
	add.s32 	%r52, %r9, %r117;
	setp.lt.s32 	%p36, %r52, 0;
	setp.ge.s32 	%p37, %r52, %r79;
	or.pred  	%p38, %p36, %p37;
	@%p38 bra 	$L__BB3_27;
	cvt.u64.u32 	%rd49, %r52;
	mad.lo.s64 	%rd50, %rd9, %rd49, %rd3;
	shl.b64 	%rd51, %rd50, 1;
	add.s64 	%rd52, %rd1, %rd51;
	ld.global.nc.u16 	%rs10, [%rd52];
	cvt.u32.u16 	%r118, %rs10;
	add.s32 	%r159, %r159, %r118;
$L__BB3_27:
	mul.wide.u32 	%rd53, %r164, 4;
	add.s64 	%rd7, %rd2, %rd53;
	ld.global.nc.u32 	%r120, [%rd7];
	mad.lo.s32 	%r55, %r120, %r159, %r168;
	add.s32 	%r56, %r49, 1;
	setp.lt.s32 	%p39, %r56, 0;
	setp.ge.s32 	%p40, %r56, %r79;
	mov.b32 	%r161, 0;
	or.pred  	%p41, %p39, %p40;
	@%p41 bra 	$L__BB3_29;
	cvt.u64.u32 	%rd54, %r56;
	mad.lo.s64 	%rd55, %rd9, %rd54, %rd3;
	shl.b64 	%rd56, %rd55, 1;
	add.s64 	%rd57, %rd1, %rd56;
	ld.global.nc.u16 	%rs11, [%rd57];
	cvt.u32.u16 	%r161, %rs11;
$L__BB3_29:
	sub.s32 	%r121, %r9, %r164;
	add.s32 	%r59, %r121, -2;
	setp.lt.s32 	%p42, %r59, 0;
	setp.ge.s32 	%p43, %r59, %r79;
	or.pred  	%p44, %p42, %p43;
	@%p44 bra 	$L__BB3_31;
	cvt.u64.u32 	%rd58, %r59;
	mad.lo.s64 	%rd59, %rd9, %rd58, %rd3;
	shl.b64 	%rd60, %rd59, 1;
	add.s64 	%rd61, %rd1, %rd60;
	ld.global.nc.u16 	%rs12, [%rd61];
	cvt.u32.u16 	%r122, %rs12;
	add.s32 	%r161, %r161, %r122;
$L__BB3_31:
	ld.global.nc.u32 	%r123, [%rd7+4];
	mad.lo.s32 	%r168, %r123, %r161, %r55;
	add.s32 	%r164, %r164, 2;
$L__BB3_32:
	and.b32  	%r124, %r80, 2;
	setp.eq.s32 	%p45, %r124, 0;
	mov.u32 	%r167, %r6;
	@%p45 bra 	$L__BB3_38;
	add.s32 	%r67, %r8, %r164;
	setp.lt.s32 	%p46, %r67, 0;
	setp.ge.s32 	%p47, %r67, %r79;
	mov.b32 	%r166, 0;
	or.pred  	%p48, %p46, %p47;
	@%p48 bra 	$L__BB3_35;
	cvt.u64.u32 	%rd62, %r67;
	mad.lo.s64 	%rd63, %rd9, %rd62, %rd3;
	shl.b64 	%rd64, %rd63, 1;
	add.s64 	%rd65, %rd1, %rd64;
	ld.global.nc.u16 	%rs13, [%rd65];
	cvt.u32.u16 	%r166, %rs13;
$L__BB3_35:
	not.b32 	%r126, %r164;
	add.s32 	%r70, %r9, %r126;
	setp.lt.s32 	%p49, %r70, 0;
	setp.ge.s32 	%p50, %r70, %r79;
	or.pred  	%p51, %p49, %p50;
	@%p51 bra 	$L__BB3_37;
	cvt.u64.u32 	%rd66, %r70;
	mad.lo.s64 	%rd67, %rd9, %rd66, %rd3;
	shl.b64 	%rd68, %rd67, 1;
	add.s64 	%rd69, %rd1, %rd68;
	ld.global.nc.u16 	%rs14, [%rd69];
	cvt.u32.u16 	%r127, %rs14;
	add.s32 	%r166, %r166, %r127;
$L__BB3_37:
	mul.wide.u32 	%rd70, %r164, 4;
	add.s64 	%rd71, %rd2, %rd70;
	ld.global.nc.u32 	%r128, [%rd71];
	mad.lo.s32 	%r168, %r128, %r166, %r168;
	mov.u32 	%r167, %r6;
$L__BB3_38:
	shr.u32 	%r129, %r80, 31;
	add.s32 	%r130, %r80, %r129;
	shr.s32 	%r131, %r130, 1;
	sub.s32 	%r132, %r88, %r131;
	add.s32 	%r76, %r132, %r167;
	setp.lt.s32 	%p52, %r76, 0;
	setp.ge.s32 	%p53, %r76, %r79;
	or.pred  	%p54, %p52, %p53;
	@%p54 bra 	$L__BB3_40;
	mul.wide.u32 	%rd72, %r167, 4;
	add.s64 	%rd73, %rd2, %rd72;
	ld.global.nc.u32 	%r133, [%rd73];
	cvt.u64.u32 	%rd74, %r76;
	mad.lo.s32 	%r134, %r2, 3, %r1;
	cvt.u64.u32 	%rd75, %r134;
	mad.lo.s64 	%rd76, %rd9, %rd74, %rd75;
	shl.b64 	%rd77, %rd76, 1;
	add.s64 	%rd78, %rd1, %rd77;
	ld.global.nc.u16 	%rs15, [%rd78];
	cvt.u32.u16 	%r135, %rs15;
	mad.lo.s32 	%r168, %r133, %r135, %r168;
$L__BB3_40:
	add.s32 	%r136, %r80, -1;
	shr.s32 	%r137, %r168, %r136;
	add.s32 	%r138, %r80, -2;
	shr.u32 	%r139, %r168, %r138;
	and.b32  	%r140, %r139, 1;
	add.s32 	%r141, %r140, %r137;
	cvt.u64.u32 	%rd79, %r88;
	mad.lo.s32 	%r142, %r2, 3, %r1;
	cvt.u64.u32 	%rd80, %r142;
	mad.lo.s64 	%rd81, %rd8, %rd79, %rd80;
	cvta.to.global.u64 	%rd82, %rd10;
	shl.b64 	%rd83, %rd81, 1;
	add.s64 	%rd84, %rd82, %rd83;
	st.global.u16 	[%rd84], %r141;
$L__BB3_41:
	ret;

}


// ===== COMPILED SASS (sm_100) =====

	.target	sm_100

	.elftype	@"ET_EXEC"


//--------------------- .note.nv.tkinfo           --------------------------
	.section	.note.nv.tkinfo,"",@"SHT_NOTE"
	.sectionflags	@"SHF_NOTE_NV_TKINFO"
	.tkinfo
        /*0018*/ 	.word	0x00000002
        /*0030*/ 	.string	""
        /*0030*/ 	.string	"ptxas"
        /*0030*/ 	.string	"Cuda compilation tools, release 13.0, V13.0.88"
        /*0030*/ 	.string	"Build cuda_13.0.r13.0/compiler.36424714_0"
        /*0030*/ 	.string	"-arch sm_100 -m 64 "



//--------------------- .note.nv.cuinfo           --------------------------
	.section	.note.nv.cuinfo,"",@"SHT_NOTE"
	.sectionflags	@"SHF_NOTE_NV_CUINFO"
        /*0018*/ 	.short	0x0002
        /*001a*/ 	.short	0x0064
        /*001c*/ 	.short	0x0082
	.zero		2


//--------------------- .nv.info                  --------------------------
	.section	.nv.info,"",@"SHT_CUDA_INFO"
	.align	4


	//----- nvinfo : EIATTR_REGCOUNT
	.align		4
        /*0000*/ 	.byte	0x04, 0x2f
        /*0002*/ 	.short	(.L_1 - .L_0)
	.align		4
.L_0:
        /*0004*/ 	.word	index@(_Z9kernel1b1PKtiimmiPt)
        /*0008*/ 	.word	0x00000022


	//----- nvinfo : EIATTR_FRAME_SIZE
	.align		4
.L_1:
        /*000c*/ 	.byte	0x04, 0x11
        /*000e*/ 	.short	(.L_3 - .L_2)
	.align		4
.L_2:
        /*0010*/ 	.word	index@(_Z9kernel1b1PKtiimmiPt)
        /*0014*/ 	.word	0x00000000


	//----- nvinfo : EIATTR_REGCOUNT
	.align		4
.L_3:
        /*0018*/ 	.byte	0x04, 0x2f
        /*001a*/ 	.short	(.L_5 - .L_4)
	.align		4
.L_4:
        /*001c*/ 	.word	index@(_Z9kernel2a1PKtiimmiPKiPt)
        /*0020*/ 	.word	0x00000022


	//----- nvinfo : EIATTR_FRAME_SIZE
	.align		4
.L_5:
        /*0024*/ 	.byte	0x04, 0x11
        /*0026*/ 	.short	(.L_7 - .L_6)
	.align		4
.L_6:
        /*0028*/ 	.word	index@(_Z9kernel2a1PKtiimmiPKiPt)
        /*002c*/ 	.word	0x00000000


	//----- nvinfo : EIATTR_REGCOUNT
	.align		4
.L_7:
        /*0030*/ 	.byte	0x04, 0x2f
        /*0032*/ 	.short	(.L_9 - .L_8)
	.align		4
.L_8:
        /*0034*/ 	.word	index@(_Z9kernel1b3PKtiimmiPt)
        /*0038*/ 	.word	0x00000020


	//----- nvinfo : EIATTR_FRAME_SIZE
	.align		4
.L_9:
        /*003c*/ 	.byte	0x04, 0x11
        /*003e*/ 	.short	(.L_11 - .L_10)
	.align		4
.L_10:
        /*0040*/ 	.word	index@(_Z9kernel1b3PKtiimmiPt)
        /*0044*/ 	.word	0x00000000


	//----- nvinfo : EIATTR_REGCOUNT
	.align		4
.L_11:
        /*0048*/ 	.byte	0x04, 0x2f
        /*004a*/ 	.short	(.L_13 - .L_12)
	.align		4
.L_12:
        /*004c*/ 	.word	index@(_Z9kernel2a3PKtiimmiPKiPt)
        /*0050*/ 	.word	0x00000020


	//----- nvinfo : EIATTR_FRAME_SIZE
	.align		4
.L_13:
        /*0054*/ 	.byte	0x04, 0x11
        /*0056*/ 	.short	(.L_15 - .L_14)
	.align		4
.L_14:
        /*0058*/ 	.word	index@(_Z9kernel2a3PKtiimmiPKiPt)
        /*005c*/ 	.word	0x00000000


	//----- nvinfo : EIATTR_MIN_STACK_SIZE
	.align		4
.L_15:
        /*0060*/ 	.byte	0x04, 0x12
        /*0062*/ 	.short	(.L_17 - .L_16)
	.align		4
.L_16:
        /*0064*/ 	.word	index@(_Z9kernel2a3PKtiimmiPKiPt)
        /*0068*/ 	.word	0x00000000


	//----- nvinfo : EIATTR_MIN_STACK_SIZE
	.align		4
.L_17:
        /*006c*/ 	.byte	0x04, 0x12
        /*006e*/ 	.short	(.L_19 - .L_18)
	.align		4
.L_18:
        /*0070*/ 	.word	index@(_Z9kernel1b3PKtiimmiPt)
        /*0074*/ 	.word	0x00000000


	//----- nvinfo : EIATTR_MIN_STACK_SIZE
	.align		4
.L_19:
        /*0078*/ 	.byte	0x04, 0x12
        /*007a*/ 	.short	(.L_21 - .L_20)
	.align		4
.L_20:
        /*007c*/ 	.word	index@(_Z9kernel2a1PKtiimmiPKiPt)
        /*0080*/ 	.word	0x00000000


	//----- nvinfo : EIATTR_MIN_STACK_SIZE
	.align		4
.L_21:
        /*0084*/ 	.byte	0x04, 0x12
        /*0086*/ 	.short	(.L_23 - .L_22)
	.align		4
.L_22:
        /*0088*/ 	.word	index@(_Z9kernel1b1PKtiimmiPt)
        /*008c*/ 	.word	0x00000000
.L_23:


//--------------------- .nv.compat                --------------------------
	.section	.nv.compat,"",@"SHT_CUDA_COMPAT_INFO"
	.align	4
        /*0000*/ 	.byte	0x02, 0x09, 0x00, 0x00, 0x02, 0x02, 0x01, 0x00, 0x02, 0x05, 0x05, 0x00, 0x03, 0x07, 0x01, 0x01
        /*0010*/ 	.byte	0x02, 0x03, 0x00, 0x00, 0x02, 0x06, 0x01, 0x00, 0x04, 0x0b, 0x08, 0x00, 0x09, 0x00, 0x00, 0x00
        /*0020*/ 	.byte	0x00, 0x00, 0x00, 0x00


//--------------------- .nv.info._Z9kernel2a3PKtiimmiPKiPt --------------------------
	.section	.nv.info._Z9kernel2a3PKtiimmiPKiPt,"",@"SHT_CUDA_INFO"
	.sectionflags	@""
	.align	4


	//----- nvinfo : EIATTR_CUDA_API_VERSION
	.align		4
        /*0000*/ 	.byte	0x04, 0x37
        /*0002*/ 	.short	(.L_25 - .L_24)
.L_24:
        /*0004*/ 	.word	0x00000082


	//----- nvinfo : EIATTR_KPARAM_INFO
	.align		4
.L_25:
        /*0008*/ 	.byte	0x04, 0x17
        /*000a*/ 	.short	(.L_27 - .L_26)
.L_26:
        /*000c*/ 	.word	0x00000000
        /*0010*/ 	.short	0x0007
        /*0012*/ 	.short	0x0030
        /*0014*/ 	.byte	0x00, 0xf5, 0x21, 0x00


	//----- nvinfo : EIATTR_KPARAM_INFO
	.align		4
.L_27:
        /*0018*/ 	.byte	0x04, 0x17
        /*001a*/ 	.short	(.L_29 - .L_28)
.L_28:
        /*001c*/ 	.word	0x00000000
        /*0020*/ 	.short	0x0006
        /*0022*/ 	.short	0x0028
        /*0024*/ 	.byte	0x00, 0xf5, 0x21, 0x00


	//----- nvinfo : EIATTR_KPARAM_INFO
	.align		4
.L_29:
        /*0028*/ 	.byte	0x04, 0x17
        /*002a*/ 	.short	(.L_31 - .L_30)
.L_30:
        /*002c*/ 	.word	0x00000000
        /*0030*/ 	.short	0x0005
        /*0032*/ 	.short	0x0020
        /*0034*/ 	.byte	0x00, 0xf0, 0x11, 0x00


	//----- nvinfo : EIATTR_KPARAM_INFO
	.align		4
.L_31:
        /*0038*/ 	.byte	0x04, 0x17
        /*003a*/ 	.short	(.L_33 - .L_32)
.L_32:
        /*003c*/ 	.word	0x00000000
        /*0040*/ 	.short	0x0004
        /*0042*/ 	.short	0x0018
        /*0044*/ 	.byte	0x00, 0xf0, 0x21, 0x00


	//----- nvinfo : EIATTR_KPARAM_INFO
	.align		4
.L_33:
        /*0048*/ 	.byte	0x04, 0x17
        /*004a*/ 	.short	(.L_35 - .L_34)
.L_34:
        /*004c*/ 	.word	0x00000000
        /*0050*/ 	.short	0x0003
        /*0052*/ 	.short	0x0010
        /*0054*/ 	.byte	0x00, 0xf0, 0x21, 0x00


	//----- nvinfo : EIATTR_KPARAM_INFO
	.align		4
.L_35:
        /*0058*/ 	.byte	0x04, 0x17
        /*005a*/ 	.short	(.L_37 - .L_36)
.L_36:
        /*005c*/ 	.word	0x00000000
        /*0060*/ 	.short	0x0002
        /*0062*/ 	.short	0x000c
        /*0064*/ 	.byte	0x00, 0xf0, 0x11, 0x00


	//----- nvinfo : EIATTR_KPARAM_INFO
	.align		4
.L_37:
        /*0068*/ 	.byte	0x04, 0x17
        /*006a*/ 	.short	(.L_39 - .L_38)
.L_38:
        /*006c*/ 	.word	0x00000000
        /*0070*/ 	.short	0x0001
        /*0072*/ 	.short	0x0008
        /*0074*/ 	.byte	0x00, 0xf0, 0x11, 0x00


	//----- nvinfo : EIATTR_KPARAM_INFO
	.align		4
.L_39:
        /*0078*/ 	.byte	0x04, 0x17
        /*007a*/ 	.short	(.L_41 - .L_40)
.L_40:
        /*007c*/ 	.word	0x00000000
        /*0080*/ 	.short	0x0000
        /*0082*/ 	.short	0x0000
        /*0084*/ 	.byte	0x00, 0xf5, 0x21, 0x00


	//----- nvinfo : EIATTR_SPARSE_MMA_MASK
	.align		4
.L_41:
        /*0088*/ 	.byte	0x03, 0x50
        /*008a*/ 	.short	0x0000


	//----- nvinfo : EIATTR_MAXREG_COUNT
	.align		4
        /*008c*/ 	.byte	0x03, 0x1b
        /*008e*/ 	.short	0x00ff


	//----- nvinfo : EIATTR_MERCURY_ISA_VERSION
	.align		4
        /*0090*/ 	.byte	0x03, 0x5f
        /*0092*/ 	.short	0x0101


	//----- nvinfo : EIATTR_VRC_CTA_INIT_COUNT
	.align		4
        /*0094*/ 	.byte	0x02, 0x4a
	.zero		1
	.zero		1


	//----- nvinfo : EIATTR_EXIT_INSTR_OFFSETS
	.align		4
        /*0098*/ 	.byte	0x04, 0x1c
        /*009a*/ 	.short	(.L_43 - .L_42)


	//   ....[0]....
.L_42:
        /*009c*/ 	.word	0x000000d0


	//   ....[1]....
        /*00a0*/ 	.word	0x00001250


	//----- nvinfo : EIATTR_CBANK_PARAM_SIZE
	.align		4
.L_43:
        /*00a4*/ 	.byte	0x03, 0x19
        /*00a6*/ 	.short	0x0038


	//----- nvinfo : EIATTR_PARAM_CBANK
	.align		4
        /*00a8*/ 	.byte	0x04, 0x0a
        /*00aa*/ 	.short	(.L_45 - .L_44)
	.align		4
.L_44:
        /*00ac*/ 	.word	index@(.nv.constant0._Z9kernel2a3PKtiimmiPKiPt)
        /*00b0*/ 	.short	0x0380
        /*00b2*/ 	.short	0x0038


	//----- nvinfo : EIATTR_SW_WAR
	.align		4
.L_45:
        /*00b4*/ 	.byte	0x04, 0x36
        /*00b6*/ 	.short	(.L_47 - .L_46)
.L_46:
        /*00b8*/ 	.word	0x00000008
.L_47:


//--------------------- .nv.info._Z9kernel1b3PKtiimmiPt --------------------------
	.section	.nv.info._Z9kernel1b3PKtiimmiPt,"",@"SHT_CUDA_INFO"
	.sectionflags	@""
	.align	4


	//----- nvinfo : EIATTR_CUDA_API_VERSION
	.align		4
        /*0000*/ 	.byte	0x04, 0x37
        /*0002*/ 	.short	(.L_49 - .L_48)
.L_48:
        /*0004*/ 	.word	0x00000082


	//----- nvinfo : EIATTR_KPARAM_INFO
	.align		4
.L_49:
        /*0008*/ 	.byte	0x04, 0x17
        /*000a*/ 	.short	(.L_51 - .L_50)
.L_50:
        /*000c*/ 	.word	0x00000000
        /*0010*/ 	.short	0x0006
        /*0012*/ 	.short	0x0028
        /*0014*/ 	.byte	0x00, 0xf5, 0x21, 0x00


	//----- nvinfo : EIATTR_KPARAM_INFO
	.align		4
.L_51:
        /*0018*/ 	.byte	0x04, 0x17
        /*001a*/ 	.short	(.L_53 - .L_52)
.L_52:
        /*001c*/ 	.word	0x00000000
        /*0020*/ 	.short	0x0005
        /*0022*/ 	.short	0x0020
        /*0024*/ 	.byte	0x00, 0xf0, 0x11, 0x00


	//----- nvinfo : EIATTR_KPARAM_INFO
	.align		4
.L_53:
        /*0028*/ 	.byte	0x04, 0x17
        /*002a*/ 	.short	(.L_55 - .L_54)
.L_54:
        /*002c*/ 	.word	0x00000000
        /*0030*/ 	.short	0x0004
        /*0032*/ 	.short	0x0018
        /*0034*/ 	.byte	0x00, 0xf0, 0x21, 0x00


	//----- nvinfo : EIATTR_KPARAM_INFO
	.align		4
.L_55:
        /*0038*/ 	.byte	0x04, 0x17
        /*003a*/ 	.short	(.L_57 - .L_56)
.L_56:
        /*003c*/ 	.word	0x00000000
        /*0040*/ 	.short	0x0003
        /*0042*/ 	.short	0x0010
        /*0044*/ 	.byte	0x00, 0xf0, 0x21, 0x00


	//----- nvinfo : EIATTR_KPARAM_INFO
	.align		4
.L_57:
        /*0048*/ 	.byte	0x04, 0x17
        /*004a*/ 	.short	(.L_59 - .L_58)
.L_58:
        /*004c*/ 	.word	0x00000000
        /*0050*/ 	.short	0x0002
        /*0052*/ 	.short	0x000c
        /*0054*/ 	.byte	0x00, 0xf0, 0x11, 0x00


	//----- nvinfo : EIATTR_KPARAM_INFO
	.align		4
.L_59:
        /*0058*/ 	.byte	0x04, 0x17
        /*005a*/ 	.short	(.L_61 - .L_60)
.L_60:
        /*005c*/ 	.word	0x00000000
        /*0060*/ 	.short	0x0001
        /*0062*/ 	.short	0x0008
        /*0064*/ 	.byte	0x00, 0xf0, 0x11, 0x00


	//----- nvinfo : EIATTR_KPARAM_INFO
	.align		4
.L_61:
        /*0068*/ 	.byte	0x04, 0x17
        /*006a*/ 	.short	(.L_63 - .L_62)
.L_62:
        /*006c*/ 	.word	0x00000000
        /*0070*/ 	.short	0x0000
        /*0072*/ 	.short	0x0000
        /*0074*/ 	.byte	0x00, 0xf5, 0x21, 0x00


	//----- nvinfo : EIATTR_SPARSE_MMA_MASK
	.align		4
.L_63:
        /*0078*/ 	.byte	0x03, 0x50
        /*007a*/ 	.short	0x0000


	//----- nvinfo : EIATTR_MAXREG_COUNT
	.align		4
        /*007c*/ 	.byte	0x03, 0x1b
        /*007e*/ 	.short	0x00ff


	//----- nvinfo : EIATTR_MERCURY_ISA_VERSION
	.align		4
        /*0080*/ 	.byte	0x03, 0x5f
        /*0082*/ 	.short	0x0101


	//----- nvinfo : EIATTR_VRC_CTA_INIT_COUNT
	.align		4
        /*0084*/ 	.byte	0x02, 0x4a
	.zero		1
	.zero		1


	//----- nvinfo : EIATTR_EXIT_INSTR_OFFSETS
	.align		4
        /*0088*/ 	.byte	0x04, 0x1c
        /*008a*/ 	.short	(.L_65 - .L_64)


	//   ....[0]....
.L_64:
        /*008c*/ 	.word	0x000000d0


	//   ....[1]....
        /*0090*/ 	.word	0x00001140


	//----- nvinfo : EIATTR_CBANK_PARAM_SIZE
	.align		4
.L_65:
        /*0094*/ 	.byte	0x03, 0x19
        /*0096*/ 	.short	0x0030


	//----- nvinfo : EIATTR_PARAM_CBANK
	.align		4
        /*0098*/ 	.byte	0x04, 0x0a
        /*009a*/ 	.short	(.L_67 - .L_66)
	.align		4
.L_66:
        /*009c*/ 	.word	index@(.nv.constant0._Z9kernel1b3PKtiimmiPt)
        /*00a0*/ 	.short	0x0380
        /*00a2*/ 	.short	0x0030


	//----- nvinfo : EIATTR_SW_WAR
	.align		4
.L_67:
        /*00a4*/ 	.byte	0x04, 0x36
        /*00a6*/ 	.short	(.L_69 - .L_68)
.L_68:
        /*00a8*/ 	.word	0x00000008
.L_69:


//--------------------- .nv.info._Z9kernel2a1PKtiimmiPKiPt --------------------------
	.section	.nv.info._Z9kernel2a1PKtiimmiPKiPt,"",@"SHT_CUDA_INFO"
	.sectionflags	@""
	.align	4


	//----- nvinfo : EIATTR_CUDA_API_VERSION
	.align		4
        /*0000*/ 	.byte	0x04, 0x37
        /*0002*/ 	.short	(.L_71 - .L_70)
.L_70:
        /*0004*/ 	.word	0x00000082


	//----- nvinfo : EIATTR_KPARAM_INFO
	.align		4
.L_71:
        /*0008*/ 	.byte	0x04, 0x17
        /*000a*/ 	.short	(.L_73 - .L_72)
.L_72:
        /*000c*/ 	.word	0x00000000
        /*0010*/ 	.short	0x0007
        /*0012*/ 	.short	0x0030
        /*0014*/ 	.byte	0x00, 0xf5, 0x21, 0x00


	//----- nvinfo : EIATTR_KPARAM_INFO
	.align		4
.L_73:
        /*0018*/ 	.byte	0x04, 0x17
        /*001a*/ 	.short	(.L_75 - .L_74)
.L_74:
        /*001c*/ 	.word	0x00000000
        /*0020*/ 	.short	0x0006
        /*0022*/ 	.short	0x0028
        /*0024*/ 	.byte	0x00, 0xf5, 0x21, 0x00


	//----- nvinfo : EIATTR_KPARAM_INFO
	.align		4
.L_75:
        /*0028*/ 	.byte	0x04, 0x17
        /*002a*/ 	.short	(.L_77 - .L_76)
.L_76:
        /*002c*/ 	.word	0x00000000
        /*0030*/ 	.short	0x0005
        /*0032*/ 	.short	0x0020
        /*0034*/ 	.byte	0x00, 0xf0, 0x11, 0x00


	//----- nvinfo : EIATTR_KPARAM_INFO
	.align		4
.L_77:
        /*0038*/ 	.byte	0x04, 0x17
        /*003a*/ 	.short	(.L_79 - .L_78)
.L_78:
        /*003c*/ 	.word	0x00000000
        /*0040*/ 	.short	0x0004
        /*0042*/ 	.short	0x0018
        /*0044*/ 	.byte	0x00, 0xf0, 0x21, 0x00


	//----- nvinfo : EIATTR_KPARAM_INFO
	.align		4
.L_79:
        /*0048*/ 	.byte	0x04, 0x17
        /*004a*/ 	.short	(.L_81 - .L_80)
.L_80:
        /*004c*/ 	.word	0x00000000
        /*0050*/ 	.short	0x0003
        /*0052*/ 	.short	0x0010
        /*0054*/ 	.byte	0x00, 0xf0, 0x21, 0x00


	//----- nvinfo : EIATTR_KPARAM_INFO
	.align		4
.L_81:
        /*0058*/ 	.byte	0x04, 0x17
        /*005a*/ 	.short	(.L_83 - .L_82)
.L_82:
        /*005c*/ 	.word	0x00000000
        /*0060*/ 	.short	0x0002
        /*0062*/ 	.short	0x000c
        /*0064*/ 	.byte	0x00, 0xf0, 0x11, 0x00


	//----- nvinfo : EIATTR_KPARAM_INFO
	.align		4
.L_83:
        /*0068*/ 	.byte	0x04, 0x17
        /*006a*/ 	.short	(.L_85 - .L_84)
.L_84:
        /*006c*/ 	.word	0x00000000
        /*0070*/ 	.short	0x0001
        /*0072*/ 	.short	0x0008
        /*0074*/ 	.byte	0x00, 0xf0, 0x11, 0x00


	//----- nvinfo : EIATTR_KPARAM_INFO
	.align		4
.L_85:
        /*0078*/ 	.byte	0x04, 0x17
        /*007a*/ 	.short	(.L_87 - .L_86)
.L_86:
        /*007c*/ 	.word	0x00000000
        /*0080*/ 	.short	0x0000
        /*0082*/ 	.short	0x0000
        /*0084*/ 	.byte	0x00, 0xf5, 0x21, 0x00


	//----- nvinfo : EIATTR_SPARSE_MMA_MASK
	.align		4
.L_87:
        /*0088*/ 	.byte	0x03, 0x50
        /*008a*/ 	.short	0x0000


	//----- nvinfo : EIATTR_MAXREG_COUNT
	.align		4
        /*008c*/ 	.byte	0x03, 0x1b
        /*008e*/ 	.short	0x00ff


	//----- nvinfo : EIATTR_MERCURY_ISA_VERSION
	.align		4
        /*0090*/ 	.byte	0x03, 0x5f
        /*0092*/ 	.short	0x0101


	//----- nvinfo : EIATTR_VRC_CTA_INIT_COUNT
	.align		4
        /*0094*/ 	.byte	0x02, 0x4a
	.zero		1
	.zero		1


	//----- nvinfo : EIATTR_EXIT_INSTR_OFFSETS
	.align		4
        /*0098*/ 	.byte	0x04, 0x1c
        /*009a*/ 	.short	(.L_89 - .L_88)


	//   ....[0]....
.L_88:
        /*009c*/ 	.word	0x000000d0


	//   ....[1]....
        /*00a0*/ 	.word	0x00001760


	//----- nvinfo : EIATTR_CBANK_PARAM_SIZE
	.align		4
.L_89:
        /*00a4*/ 	.byte	0x03, 0x19
        /*00a6*/ 	.short	0x0038


	//----- nvinfo : EIATTR_PARAM_CBANK
	.align		4
        /*00a8*/ 	.byte	0x04, 0x0a
        /*00aa*/ 	.short	(.L_91 - .L_90)
	.align		4
.L_90:
        /*00ac*/ 	.word	index@(.nv.constant0._Z9kernel2a1PKtiimmiPKiPt)
        /*00b0*/ 	.short	0x0380
        /*00b2*/ 	.short	0x0038


	//----- nvinfo : EIATTR_SW_WAR
	.align		4
.L_91:
        /*00b4*/ 	.byte	0x04, 0x36
        /*00b6*/ 	.short	(.L_93 - .L_92)
.L_92:
        /*00b8*/ 	.word	0x00000008
.L_93:


//--------------------- .nv.info._Z9kernel1b1PKtiimmiPt --------------------------
	.section	.nv.info._Z9kernel1b1PKtiimmiPt,"",@"SHT_CUDA_INFO"
	.sectionflags	@""
	.align	4


	//----- nvinfo : EIATTR_CUDA_API_VERSION
	.align		4
        /*0000*/ 	.byte	0x04, 0x37
        /*0002*/ 	.short	(.L_95 - .L_94)
.L_94:
        /*0004*/ 	.word	0x00000082


	//----- nvinfo : EIATTR_KPARAM_INFO
	.align		4
.L_95:
        /*0008*/ 	.byte	0x04, 0x17
        /*000a*/ 	.short	(.L_97 - .L_96)
.L_96:
        /*000c*/ 	.word	0x00000000
        /*0010*/ 	.short	0x0006
        /*0012*/ 	.short	0x0028
        /*0014*/ 	.byte	0x00, 0xf5, 0x21, 0x00


	//----- nvinfo : EIATTR_KPARAM_INFO
	.align		4
.L_97:
        /*0018*/ 	.byte	0x04, 0x17
        /*001a*/ 	.short	(.L_99 - .L_98)
.L_98:
        /*001c*/ 	.word	0x00000000
        /*0020*/ 	.short	0x0005
        /*0022*/ 	.short	0x0020
        /*0024*/ 	.byte	0x00, 0xf0, 0x11, 0x00


	//----- nvinfo : EIATTR_KPARAM_INFO
	.align		4
.L_99:
        /*0028*/ 	.byte	0x04, 0x17
        /*002a*/ 	.short	(.L_101 - .L_100)
.L_100:
        /*002c*/ 	.word	0x00000000
        /*0030*/ 	.short	0x0004
        /*0032*/ 	.short	0x0018
        /*0034*/ 	.byte	0x00, 0xf0, 0x21, 0x00


	//----- nvinfo : EIATTR_KPARAM_INFO
	.align		4
.L_101:
        /*0038*/ 	.byte	0x04, 0x17
        /*003a*/ 	.short	(.L_103 - .L_102)
.L_102:
        /*003c*/ 	.word	0x00000000
        /*0040*/ 	.short	0x0003
        /*0042*/ 	.short	0x0010
        /*0044*/ 	.byte	0x00, 0xf0, 0x21, 0x00


	//----- nvinfo : EIATTR_KPARAM_INFO
	.align		4
.L_103:
        /*0048*/ 	.byte	0x04, 0x17
        /*004a*/ 	.short	(.L_105 - .L_104)
.L_104:
        /*004c*/ 	.word	0x00000000
        /*0050*/ 	.short	0x0002
        /*0052*/ 	.short	0x000c
        /*0054*/ 	.byte	0x00, 0xf0, 0x11, 0x00


	//----- nvinfo : EIATTR_KPARAM_INFO
	.align		4
.L_105:
        /*0058*/ 	.byte	0x04, 0x17
        /*005a*/ 	.short	(.L_107 - .L_106)
.L_106:
        /*005c*/ 	.word	0x00000000
        /*0060*/ 	.short	0x0001
        /*0062*/ 	.short	0x0008
        /*0064*/ 	.byte	0x00, 0xf0, 0x11, 0x00


	//----- nvinfo : EIATTR_KPARAM_INFO
	.align		4
.L_107:
        /*0068*/ 	.byte	0x04, 0x17
        /*006a*/ 	.short	(.L_109 - .L_108)
.L_108:
        /*006c*/ 	.word	0x00000000
        /*0070*/ 	.short	0x0000
        /*0072*/ 	.short	0x0000
        /*0074*/ 	.byte	0x00, 0xf5, 0x21, 0x00


	//----- nvinfo : EIATTR_SPARSE_MMA_MASK
	.align		4
.L_109:
        /*0078*/ 	.byte	0x03, 0x50
        /*007a*/ 	.short	0x0000


	//----- nvinfo : EIATTR_MAXREG_COUNT
	.align		4
        /*007c*/ 	.byte	0x03, 0x1b
        /*007e*/ 	.short	0x00ff


	//----- nvinfo : EIATTR_MERCURY_ISA_VERSION
	.align		4
        /*0080*/ 	.byte	0x03, 0x5f
        /*0082*/ 	.short	0x0101


	//----- nvinfo : EIATTR_VRC_CTA_INIT_COUNT
	.align		4
        /*0084*/ 	.byte	0x02, 0x4a
	.zero		1
	.zero		1


	//----- nvinfo : EIATTR_EXIT_INSTR_OFFSETS
	.align		4
        /*0088*/ 	.byte	0x04, 0x1c
        /*008a*/ 	.short	(.L_111 - .L_110)


	//   ....[0]....
.L_110:
        /*008c*/ 	.word	0x000000d0


	//   ....[1]....
        /*0090*/ 	.word	0x00001190


	//----- nvinfo : EIATTR_CBANK_PARAM_SIZE
	.align		4
.L_111:
        /*0094*/ 	.byte	0x03, 0x19
        /*0096*/ 	.short	0x0030


	//----- nvinfo : EIATTR_PARAM_CBANK
	.align		4
        /*0098*/ 	.byte	0x04, 0x0a
        /*009a*/ 	.short	(.L_113 - .L_112)
	.align		4
.L_112:
        /*009c*/ 	.word	index@(.nv.constant0._Z9kernel1b1PKtiimmiPt)
        /*00a0*/ 	.short	0x0380
        /*00a2*/ 	.short	0x0030


	//----- nvinfo : EIATTR_SW_WAR
	.align		4
.L_113:
        /*00a4*/ 	.byte	0x04, 0x36
        /*00a6*/ 	.short	(.L_115 - .L_114)
.L_114:
        /*00a8*/ 	.word	0x00000008
.L_115:


//--------------------- .nv.callgraph             --------------------------
	.section	.nv.callgraph,"",@"SHT_CUDA_CALLGRAPH"
	.align	4
	.sectionentsize	8
	.align		4
        /*0000*/ 	.word	0x00000000
	.align		4
        /*0004*/ 	.word	0xffffffff
	.align		4
        /*0008*/ 	.word	0x00000000
	.align		4
        /*000c*/ 	.word	0xfffffffe
	.align		4
        /*0010*/ 	.word	0x00000000
	.align		4
        /*0014*/ 	.word	0xfffffffd
	.align		4
        /*0018*/ 	.word	0x00000000
	.align		4
        /*001c*/ 	.word	0xfffffffc


//--------------------- .text._Z9kernel2a3PKtiimmiPKiPt --------------------------
	.section	.text._Z9kernel2a3PKtiimmiPKiPt,"ax",@progbits
	.align	128
        .global         _Z9kernel2a3PKtiimmiPKiPt
        .type           _Z9kernel2a3PKtiimmiPKiPt,@function
        .size           _Z9kernel2a3PKtiimmiPKiPt,(.L_x_20 - _Z9kernel2a3PKtiimmiPKiPt)
        .other          _Z9kernel2a3PKtiimmiPKiPt,@"STO_CUDA_ENTRY STV_DEFAULT"
_Z9kernel2a3PKtiimmiPKiPt:
.text._Z9kernel2a3PKtiimmiPKiPt:
[----:B------:R-:W-:Y:S01]  /*0000*/  LDC R1, c[0x0][0x37c] ;  /* 0x0000df00ff017b82 */ /* 0x000fe20000000800 */
[----:B------:R-:W0:Y:S07]  /*0010*/  S2R R10, SR_TID.Z ;  /* 0x00000000000a7919 */ /* 0x000e2e0000002300 */
[----:B------:R-:W1:Y:S01]  /*0020*/  S2UR UR4, SR_CTAID.Z ;  /* 0x00000000000479c3 */ /* 0x000e620000002700 */
[----:B------:R-:W2:Y:S01]  /*0030*/  LDCU.64 UR6, c[0x0][0x388] ;  /* 0x00007100ff0677ac */ /* 0x000ea20008000a00 */
[----:B------:R-:W3:Y:S06]  /*0040*/  S2R R3, SR_TID.Y ;  /* 0x0000000000037919 */ /* 0x000eec0000002200 */
[----:B------:R-:W3:Y:S01]  /*0050*/  LDC R2, c[0x0][0x364] ;  /* 0x0000d900ff027b82 */ /* 0x000ee20000000800 */
[----:B------:R-:W1:Y:S07]  /*0060*/  LDCU UR5, c[0x0][0x368] ;  /* 0x00006d00ff0577ac */ /* 0x000e6e0008000800 */
[----:B------:R-:W3:Y:S01]  /*0070*/  S2UR UR8, SR_CTAID.Y ;  /* 0x00000000000879c3 */ /* 0x000ee20000002600 */
[----:B-1----:R-:W-:-:S06]  /*0080*/  UIMAD UR4, UR4, UR5, URZ ;  /* 0x00000005040472a4 */ /* 0x002fcc000f8e02ff */
[----:B0-----:R-:W-:-:S05]  /*0090*/  VIADD R0, R10, UR4 ;  /* 0x000000040a007c36 */ /* 0x001fca0008000000 */
[----:B--2---:R-:W-:Y:S01]  /*00a0*/  ISETP.GE.AND P0, PT, R0, UR7, PT ;  /* 0x0000000700007c0c */ /* 0x004fe2000bf06270 */
[----:B---3--:R-:W-:-:S05]  /*00b0*/  IMAD R2, R2, UR8, R3 ;  /* 0x0000000802027c24 */ /* 0x008fca000f8e0203 */
[----:B------:R-:W-:-:S13]  /*00c0*/  ISETP.GE.OR P0, PT, R2, UR6, P0 ;  /* 0x0000000602007c0c */ /* 0x000fda0008706670 */
[----:B------:R-:W-:Y:S05]  /*00d0*/  @P0 EXIT ;  /* 0x000000000000094d */ /* 0x000fea0003800000 */
[----:B------:R-:W0:Y:S01]  /*00e0*/  LDC R11, c[0x0][0x3a0] ;  /* 0x0000e800ff0b7b82 */ /* 0x000e220000000800 */
[----:B------:R-:W1:Y:S01]  /*00f0*/  S2R R3, SR_CTAID.X ;  /* 0x0000000000037919 */ /* 0x000e620000002500 */
[----:B------:R-:W2:Y:S01]  /*0100*/  LDCU.64 UR10, c[0x0][0x358] ;  /* 0x00006b00ff0a77ac */ /* 0x000ea20008000a00 */
[----:B------:R-:W-:Y:S02]  /*0110*/  IMAD.MOV.U32 R15, RZ, RZ, RZ ;  /* 0x000000ffff0f7224 */ /* 0x000fe400078e00ff */
[----:B------:R-:W-:Y:S01]  /*0120*/  IMAD.MOV.U32 R20, RZ, RZ, RZ ;  /* 0x000000ffff147224 */ /* 0x000fe200078e00ff */
[----:B0-----:R-:W-:-:S04]  /*0130*/  SHF.R.S32.HI R4, RZ, 0x1, R11 ;  /* 0x00000001ff047819 */ /* 0x001fc8000001140b */
[----:B------:R-:W-:-:S13]  /*0140*/  ISETP.GE.AND P0, PT, R4, 0x1, PT ;  /* 0x000000010400780c */ /* 0x000fda0003f06270 */
[----:B-12---:R-:W-:Y:S05]  /*0150*/  @!P0 BRA `(.L_x_0) ;  /* 0x0000000c00bc8947 */ /* 0x006fea0003800000 */
[----:B------:R-:W-:Y:S01]  /*0160*/  ISETP.GE.U32.AND P0, PT, R4, 0x4, PT ;  /* 0x000000040400780c */ /* 0x000fe20003f06070 */
[----:B------:R-:W-:Y:S01]  /*0170*/  HFMA2 R20, -RZ, RZ, 0, 0 ;  /* 0x00000000ff147431 */ /* 0x000fe200000001ff */
[----:B------:R-:W-:Y:S01]  /*0180*/  SHF.R.U32.HI R5, RZ, 0x1, R11 ;  /* 0x00000001ff057819 */ /* 0x000fe2000001160b */
[----:B------:R-:W-:Y:S02]  /*0190*/  IMAD R6, R2, 0x3, R3 ;  /* 0x0000000302067824 */ /* 0x000fe400078e0203 */
[----:B------:R-:W-:Y:S01]  /*01a0*/  IMAD.MOV.U32 R9, RZ, RZ, RZ ;  /* 0x000000ffff097224 */ /* 0x000fe200078e00ff */
[----:B------:R-:W-:Y:S01]  /*01b0*/  IADD3 R8, PT, PT, -R5, R11, R0 ;  /* 0x0000000b05087210 */ /* 0x000fe20007ffe100 */
[----:B------:R-:W-:-:S06]  /*01c0*/  IMAD.IADD R7, R0, 0x1, -R5 ;  /* 0x0000000100077824 */ /* 0x000fcc00078e0a05 */
[----:B------:R-:W-:Y:S05]  /*01d0*/  @!P0 BRA `(.L_x_1) ;  /* 0x0000000800108947 */ /* 0x000fea0003800000 */
[----:B------:R-:W0:Y:S01]  /*01e0*/  LDCU.64 UR6, c[0x0][0x3a8] ;  /* 0x00007500ff0677ac */ /* 0x000e220008000a00 */
[----:B------:R-:W-:Y:S02]  /*01f0*/  IADD3 R10, PT, PT, R11, UR4, R10 ;  /* 0x000000040b0a7c10 */ /* 0x000fe4000fffe00a */
[----:B------:R-:W-:Y:S01]  /*0200*/  LOP3.LUT R9, R4, 0x7ffffffc, RZ, 0xc0, !PT ;  /* 0x7ffffffc04097812 */ /* 0x000fe200078ec0ff */
[----:B------:R-:W1:Y:S01]  /*0210*/  LDCU UR8, c[0x0][0x388] ;  /* 0x00007100ff0877ac */ /* 0x000e620008000800 */
[----:B------:R-:W-:Y:S01]  /*0220*/  IADD3 R5, PT, PT, R10, -0x2, -R5 ;  /* 0xfffffffe0a057810 */ /* 0x000fe20007ffe805 */
[----:B------:R-:W-:Y:S01]  /*0230*/  VIADD R10, R7, 0x3 ;  /* 0x00000003070a7836 */ /* 0x000fe20000000000 */
[----:B------:R-:W-:Y:S01]  /*0240*/  MOV R20, RZ ;  /* 0x000000ff00147202 */ /* 0x000fe20000000f00 */
[----:B------:R-:W-:Y:S01]  /*0250*/  IMAD.MOV R11, RZ, RZ, -R9 ;  /* 0x000000ffff0b7224 */ /* 0x000fe200078e0a09 */
[----:B0-----:R-:W-:-:S04]  /*0260*/  UIADD3 UR5, UP0, UPT, UR6, 0x8, URZ ;  /* 0x0000000806057890 */ /* 0x001fc8000ff1e0ff */
[----:B------:R-:W-:Y:S02]  /*0270*/  UIADD3.X UR6, UPT, UPT, URZ, UR7, URZ, UP0, !UPT ;  /* 0x00000007ff067290 */ /* 0x000fe400087fe4ff */
[----:B------:R-:W-:-:S04]  /*0280*/  IMAD.U32 R21, RZ, RZ, UR5 ;  /* 0x00000005ff157e24 */ /* 0x000fc8000f8e00ff */
[----:B-1----:R-:W-:-:S07]  /*0290*/  IMAD.U32 R28, RZ, RZ, UR6 ;  /* 0x00000006ff1c7e24 */ /* 0x002fce000f8e00ff */
.L_x_2:
[----:B------:R-:W-:Y:S01]  /*02a0*/  IADD3 R27, PT, PT, R10, -0x3, RZ ;  /* 0xfffffffd0a1b7810 */ /* 0x000fe20007ffe0ff */
[----:B------:R-:W-:Y:S01]  /*02b0*/  VIADD R29, R5, 0x1 ;  /* 0x00000001051d7836 */ /* 0x000fe20000000000 */
[----:B------:R-:W-:Y:S02]  /*02c0*/  UMOV UR6, UR8 ;  /* 0x0000000800067c82 */ /* 0x000fe40008000000 */
[----:B------:R-:W-:Y:S02]  /*02d0*/  ISETP.GE.AND P0, PT, R27, UR6, PT ;  /* 0x000000061b007c0c */ /* 0x000fe4000bf06270 */
[----:B------:R-:W-:Y:S02]  /*02e0*/  ISETP.GE.AND P2, PT, R29, UR6, PT ;  /* 0x000000061d007c0c */ /* 0x000fe4000bf46270 */
[----:B------:R-:W-:Y:S02]  /*02f0*/  ISETP.LT.OR P1, PT, R27, RZ, P0 ;  /* 0x000000ff1b00720c */ /* 0x000fe40000721670 */
[----:B------:R-:W-:-:S11]  /*0300*/  ISETP.LT.OR P0, PT, R29, RZ, P2 ;  /* 0x000000ff1d00720c */ /* 0x000fd60001701670 */
[----:B------:R-:W0:Y:S01]  /*0310*/  @!P1 LDC.64 R12, c[0x0][0x398] ;  /* 0x0000e600ff0c9b82 */ /* 0x000e220000000a00 */
[----:B------:R-:W-:Y:S01]  /*0320*/  @!P1 IMAD.MOV.U32 R18, RZ, RZ, R6 ;  /* 0x000000ffff129224 */ /* 0x000fe200078e0006 */
[----:B------:R-:W-:Y:S01]  /*0330*/  @!P0 MOV R16, R6 ;  /* 0x0000000600108202 */ /* 0x000fe20000000f00 */
[----:B------:R-:W-:Y:S02]  /*0340*/  @!P0 IMAD.MOV.U32 R17, RZ, RZ, RZ ;  /* 0x000000ffff118224 */ /* 0x000fe400078e00ff */
[----:B------:R-:W-:-:S03]  /*0350*/  @!P1 IMAD.MOV.U32 R19, RZ, RZ, RZ ;  /* 0x000000ffff139224 */ /* 0x000fc600078e00ff */
[----:B------:R-:W1:Y:S01]  /*0360*/  @!P0 LDC.64 R14, c[0x0][0x398] ;  /* 0x0000e600ff0e8b82 */ /* 0x000e620000000a00 */
[----:B0-----:R-:W-:-:S07]  /*0370*/  @!P1 IMAD.WIDE.U32 R24, R27, R12, R18 ;  /* 0x0000000c1b189225 */ /* 0x001fce00078e0012 */
[----:B------:R-:W0:Y:S01]  /*0380*/  @!P0 LDC.64 R18, c[0x0][0x380] ;  /* 0x0000e000ff128b82 */ /* 0x000e220000000a00 */
[----:B------:R-:W-:Y:S02]  /*0390*/  @!P1 IMAD R13, R27, R13, R25 ;  /* 0x0000000d1b0d9224 */ /* 0x000fe400078e0219 */
[----:B-1----:R-:W-:-:S05]  /*03a0*/  @!P0 IMAD.WIDE.U32 R22, R29, R14, R16 ;  /* 0x0000000e1d168225 */ /* 0x002fca00078e0010 */
[----:B------:R-:W1:Y:S01]  /*03b0*/  @!P1 LDC.64 R16, c[0x0][0x380] ;  /* 0x0000e000ff109b82 */ /* 0x000e620000000a00 */
[----:B------:R-:W-:Y:S01]  /*03c0*/  @!P0 IMAD R15, R29, R15, R23 ;  /* 0x0000000f1d0f8224 */ /* 0x000fe200078e0217 */
[----:B------:R-:W-:Y:S02]  /*03d0*/  MOV R23, R28 ;  /* 0x0000001c00177202 */ /* 0x000fe40000000f00 */
[----:B0-----:R-:W-:Y:S02]  /*03e0*/  @!P0 LEA R12, P3, R22, R18, 0x1 ;  /* 0x00000012160c8211 */ /* 0x001fe400078608ff */
[----:B-1----:R-:W-:-:S04]  /*03f0*/  @!P1 LEA R26, P2, R24, R16, 0x1 ;  /* 0x00000010181a9211 */ /* 0x002fc800078408ff */
[----:B------:R-:W-:Y:S02]  /*0400*/  @!P1 LEA.HI.X R27, R24, R17, R13, 0x1, P2 ;  /* 0x00000011181b9211 */ /* 0x000fe400010f0c0d */
[----:B------:R-:W-:Y:S01]  /*0410*/  @!P0 LEA.HI.X R13, R22, R19, R15, 0x1, P3 ;  /* 0x00000013160d8211 */ /* 0x000fe200018f0c0f */
[----:B------:R-:W-:Y:S02]  /*0420*/  IMAD.MOV.U32 R19, RZ, RZ, RZ ;  /* 0x000000ffff137224 */ /* 0x000fe400078e00ff */
[----:B------:R-:W-:Y:S02]  /*0430*/  IMAD.MOV.U32 R22, RZ, RZ, R21 ;  /* 0x000000ffff167224 */ /* 0x000fe400078e0015 */
[----:B------:R0:W2:Y:S04]  /*0440*/  @!P0 LDG.E.U16.CONSTANT R18, desc[UR10][R12.64] ;  /* 0x0000000a0c128981 */ /* 0x0000a8000c1e9500 */
[----:B------:R1:W2:Y:S04]  /*0450*/  @!P1 LDG.E.U16.CONSTANT R19, desc[UR10][R26.64] ;  /* 0x0000000a1a139981 */ /* 0x0002a8000c1e9500 */
[----:B------:R-:W3:Y:S01]  /*0460*/  LDG.E.CONSTANT R21, desc[UR10][R22.64+-0x8] ;  /* 0xfffff80a16157981 */ /* 0x000ee2000c1e9900 */
[----:B------:R-:W-:-:S05]  /*0470*/  VIADD R25, R10, 0xfffffffe ;  /* 0xfffffffe0a197836 */ /* 0x000fca0000000000 */
[----:B------:R-:W-:-:S04]  /*0480*/  ISETP.GE.AND P1, PT, R25, UR6, PT ;  /* 0x0000000619007c0c */ /* 0x000fc8000bf26270 */
[----:B------:R-:W-:Y:S02]  /*0490*/  ISETP.LT.OR P1, PT, R25, RZ, P1 ;  /* 0x000000ff1900720c */ /* 0x000fe40000f21670 */
[----:B------:R-:W-:-:S11]  /*04a0*/  ISETP.GE.AND P2, PT, R5, UR6, PT ;  /* 0x0000000605007c0c */ /* 0x000fd6000bf46270 */
[----:B------:R-:W1:Y:S01]  /*04b0*/  @!P1 LDC.64 R16, c[0x0][0x398] ;  /* 0x0000e600ff109b82 */ /* 0x000e620000000a00 */
[----:B------:R-:W-:Y:S01]  /*04c0*/  ISETP.LT.OR P2, PT, R5, RZ, P2 ;  /* 0x000000ff0500720c */ /* 0x000fe20001741670 */
[----:B0-----:R-:W-:-:S06]  /*04d0*/  @!P1 IMAD.MOV.U32 R12, RZ, RZ, R6 ;  /* 0x000000ffff0c9224 */ /* 0x001fcc00078e0006 */
[----:B------:R-:W0:Y:S01]  /*04e0*/  @!P1 LDC.64 R14, c[0x0][0x380] ;  /* 0x0000e000ff0e9b82 */ /* 0x000e220000000a00 */
[----:B------:R-:W-:Y:S02]  /*04f0*/  @!P1 IMAD.MOV.U32 R13, RZ, RZ, RZ ;  /* 0x000000ffff0d9224 */ /* 0x000fe400078e00ff */
[----:B-1----:R-:W-:-:S05]  /*0500*/  @!P1 IMAD.WIDE.U32 R26, R25, R16, R12 ;  /* 0x00000010191a9225 */ /* 0x002fca00078e000c */
[----:B------:R-:W1:Y:S01]  /*0510*/  @!P2 LDC.64 R12, c[0x0][0x398] ;  /* 0x0000e600ff0cab82 */ /* 0x000e620000000a00 */
[----:B------:R-:W-:-:S07]  /*0520*/  @!P1 IMAD R25, R25, R17, R27 ;  /* 0x0000001119199224 */ /* 0x000fce00078e021b */
[----:B------:R-:W4:Y:S01]  /*0530*/  @!P2 LDC.64 R16, c[0x0][0x380] ;  /* 0x0000e000ff10ab82 */ /* 0x000f220000000a00 */
[----:B0-----:R-:W-:Y:S02]  /*0540*/  @!P1 LEA R24, P3, R26, R14, 0x1 ;  /* 0x0000000e1a189211 */ /* 0x001fe400078608ff */
[----:B------:R-:W-:Y:S02]  /*0550*/  IADD3 R14, PT, PT, R10, -0x1, RZ ;  /* 0xffffffff0a0e7810 */ /* 0x000fe40007ffe0ff */
[----:B------:R-:W-:Y:S02]  /*0560*/  @!P1 LEA.HI.X R25, R26, R15, R25, 0x1, P3 ;  /* 0x0000000f1a199211 */ /* 0x000fe400018f0c19 */
[C---:B------:R-:W-:Y:S01]  /*0570*/  ISETP.GE.AND P3, PT, R14.reuse, UR6, PT ;  /* 0x000000060e007c0c */ /* 0x040fe2000bf66270 */
[----:B------:R-:W-:Y:S02]  /*0580*/  @!P2 IMAD.MOV.U32 R26, RZ, RZ, R6 ;  /* 0x000000ffff1aa224 */ /* 0x000fe400078e0006 */
[----:B------:R-:W-:Y:S01]  /*0590*/  @!P2 IMAD.MOV.U32 R27, RZ, RZ, RZ ;  /* 0x000000ffff1ba224 */ /* 0x000fe200078e00ff */
[----:B------:R-:W-:Y:S01]  /*05a0*/  ISETP.LT.OR P3, PT, R14, RZ, P3 ;  /* 0x000000ff0e00720c */ /* 0x000fe20001f61670 */
[----:B-1----:R-:W-:-:S04]  /*05b0*/  @!P2 IMAD.WIDE.U32 R26, R5, R12, R26 ;  /* 0x0000000c051aa225 */ /* 0x002fc800078e001a */
[----:B------:R-:W-:Y:S01]  /*05c0*/  @!P2 IMAD R13, R5, R13, R27 ;  /* 0x0000000d050da224 */ /* 0x000fe200078e021b */
[----:B----4-:R-:W-:-:S04]  /*05d0*/  @!P2 LEA R16, P4, R26, R16, 0x1 ;  /* 0x000000101a10a211 */ /* 0x010fc800078808ff */
[----:B------:R-:W-:-:S03]  /*05e0*/  @!P2 LEA.HI.X R17, R26, R17, R13, 0x1, P4 ;  /* 0x000000111a11a211 */ /* 0x000fc600020f0c0d */
[----:B------:R-:W0:Y:S01]  /*05f0*/  @!P3 LDC.64 R12, c[0x0][0x398] ;  /* 0x0000e600ff0cbb82 */ /* 0x000e220000000a00 */
[----:B------:R-:W-:Y:S01]  /*0600*/  @!P3 MOV R27, RZ ;  /* 0x000000ff001bb202 */ /* 0x000fe20000000f00 */
[----:B------:R-:W-:-:S04]  /*0610*/  @!P3 IMAD.MOV.U32 R26, RZ, RZ, R6 ;  /* 0x000000ffff1ab224 */ /* 0x000fc800078e0006 */
[----:B0-----:R-:W-:-:S04]  /*0620*/  @!P3 IMAD.WIDE.U32 R28, R14, R12, R26 ;  /* 0x0000000c0e1cb225 */ /* 0x001fc800078e001a */
[----:B------:R-:W-:Y:S02]  /*0630*/  @!P3 IMAD R14, R14, R13, R29 ;  /* 0x0000000d0e0eb224 */ /* 0x000fe400078e021d */
[----:B------:R-:W0:Y:S02]  /*0640*/  @!P3 LDC.64 R12, c[0x0][0x380] ;  /* 0x0000e000ff0cbb82 */ /* 0x000e240000000a00 */
[----:B0-----:R-:W-:-:S04]  /*0650*/  @!P3 LEA R26, P4, R28, R12, 0x1 ;  /* 0x0000000c1c1ab211 */ /* 0x001fc800078808ff */
[----:B------:R-:W-:Y:S01]  /*0660*/  @!P3 LEA.HI.X R27, R28, R13, R14, 0x1, P4 ;  /* 0x0000000d1c1bb211 */ /* 0x000fe200020f0c0e */
[----:B------:R-:W-:-:S05]  /*0670*/  VIADD R28, R5, 0xffffffff ;  /* 0xffffffff051c7836 */ /* 0x000fca0000000000 */
[----:B------:R-:W-:-:S04]  /*0680*/  ISETP.GE.AND P4, PT, R28, UR6, PT ;  /* 0x000000061c007c0c */ /* 0x000fc8000bf86270 */
[----:B------:R-:W-:-:S13]  /*0690*/  ISETP.LT.OR P4, PT, R28, RZ, P4 ;  /* 0x000000ff1c00720c */ /* 0x000fda0002781670 */
[----:B------:R-:W0:Y:S01]  /*06a0*/  @!P4 LDC.64 R12, c[0x0][0x398] ;  /* 0x0000e600ff0ccb82 */ /* 0x000e220000000a00 */
[----:B------:R-:W-:Y:S01]  /*06b0*/  @!P4 IMAD.MOV.U32 R14, RZ, RZ, R6 ;  /* 0x000000ffff0ec224 */ /* 0x000fe200078e0006 */
[----:B------:R-:W-:Y:S01]  /*06c0*/  @!P4 MOV R15, RZ ;  /* 0x000000ff000fc202 */ /* 0x000fe20000000f00 */
[----:B--2---:R-:W-:-:S04]  /*06d0*/  @!P0 IMAD.IADD R19, R19, 0x1, R18 ;  /* 0x0000000113138824 */ /* 0x004fc800078e0212 */
[----:B---3--:R-:W-:Y:S02]  /*06e0*/  IMAD R21, R21, R19, R20 ;  /* 0x0000001315157224 */ /* 0x008fe400078e0214 */
[----:B0-----:R-:W-:Y:S02]  /*06f0*/  @!P4 IMAD.WIDE.U32 R18, R28, R12, R14 ;  /* 0x0000000c1c12c225 */ /* 0x001fe400078e000e */
[----:B------:R-:W0:Y:S01]  /*0700*/  @!P4 LDC.64 R14, c[0x0][0x380] ;  /* 0x0000e000ff0ecb82 */ /* 0x000e220000000a00 */
[----:B------:R-:W-:-:S04]  /*0710*/  ISETP.GE.AND P0, PT, R10, UR6, PT ;  /* 0x000000060a007c0c */ /* 0x000fc8000bf06270 */
[----:B------:R-:W-:Y:S01]  /*0720*/  ISETP.LT.OR P0, PT, R10, RZ, P0 ;  /* 0x000000ff0a00720c */ /* 0x000fe20000701670 */
[----:B------:R-:W-:Y:S01]  /*0730*/  @!P4 IMAD R13, R28, R13, R19 ;  /* 0x0000000d1c0dc224 */ /* 0x000fe200078e0213 */
[----:B0-----:R-:W-:-:S04]  /*0740*/  @!P4 LEA R28, P5, R18, R14, 0x1 ;  /* 0x0000000e121cc211 */ /* 0x001fc800078a08ff */
[----:B------:R-:W-:-:S07]  /*0750*/  @!P4 LEA.HI.X R29, R18, R15, R13, 0x1, P5 ;  /* 0x0000000f121dc211 */ /* 0x000fce00028f0c0d */
[----:B------:R-:W0:Y:S01]  /*0760*/  @!P0 LDC.64 R12, c[0x0][0x398] ;  /* 0x0000e600ff0c8b82 */ /* 0x000e220000000a00 */
[----:B------:R-:W-:Y:S02]  /*0770*/  IMAD.MOV.U32 R18, RZ, RZ, RZ ;  /* 0x000000ffff127224 */ /* 0x000fe400078e00ff */
[----:B------:R-:W-:Y:S01]  /*0780*/  VIADD R20, R5, 0xfffffffe ;  /* 0xfffffffe05147836 */ /* 0x000fe20000000000 */
[----:B------:R-:W2:Y:S04]  /*0790*/  @!P4 LDG.E.U16.CONSTANT R28, desc[UR10][R28.64] ;  /* 0x0000000a1c1cc981 */ /* 0x000ea8000c1e9500 */
[----:B------:R-:W1:Y:S01]  /*07a0*/  @!P0 LDC.64 R14, c[0x0][0x380] ;  /* 0x0000e000ff0e8b82 */ /* 0x000e620000000a00 */
[----:B------:R3:W4:Y:S01]  /*07b0*/  @!P1 LDG.E.U16.CONSTANT R18, desc[UR10][R24.64] ;  /* 0x0000000a18129981 */ /* 0x000722000c1e9500 */
[----:B------:R-:W-:Y:S01]  /*07c0*/  IMAD.MOV.U32 R19, RZ, RZ, RZ ;  /* 0x000000ffff137224 */ /* 0x000fe200078e00ff */
[----:B------:R-:W-:-:S04]  /*07d0*/  ISETP.GE.AND P1, PT, R20, UR6, PT ;  /* 0x0000000614007c0c */ /* 0x000fc8000bf26270 */
[----:B------:R-:W-:Y:S01]  /*07e0*/  ISETP.LT.OR P1, PT, R20, RZ, P1 ;  /* 0x000000ff1400720c */ /* 0x000fe20000f21670 */
[----:B------:R0:W2:Y:S01]  /*07f0*/  @!P3 LDG.E.U16.CONSTANT R19, desc[UR10][R26.64] ;  /* 0x0000000a1a13b981 */ /* 0x0000a2000c1e9500 */
[----:B---3--:R-:W-:Y:S01]  /*0800*/  @!P0 MOV R25, RZ ;  /* 0x000000ff00198202 */ /* 0x008fe20000000f00 */
[----:B------:R-:W-:-:S04]  /*0810*/  @!P0 IMAD.MOV.U32 R24, RZ, RZ, R6 ;  /* 0x000000ffff188224 */ /* 0x000fc800078e0006 */
[----:B0-----:R-:W-:-:S04]  /*0820*/  @!P0 IMAD.WIDE.U32 R26, R10, R12, R24 ;  /* 0x0000000c0a1a8225 */ /* 0x001fc800078e0018 */
[----:B------:R-:W-:Y:S01]  /*0830*/  @!P0 IMAD R13, R10, R13, R27 ;  /* 0x0000000d0a0d8224 */ /* 0x000fe200078e021b */
[C---:B-1----:R-:W-:Y:S01]  /*0840*/  @!P0 LEA R24, P3, R26.reuse, R14, 0x1 ;  /* 0x0000000e1a188211 */ /* 0x042fe200078608ff */
[----:B------:R0:W4:Y:S03]  /*0850*/  @!P2 LDG.E.U16.CONSTANT R27, desc[UR10][R16.64] ;  /* 0x0000000a101ba981 */ /* 0x000126000c1e9500 */
[----:B------:R-:W-:Y:S02]  /*0860*/  @!P0 LEA.HI.X R25, R26, R15, R13, 0x1, P3 ;  /* 0x0000000f1a198211 */ /* 0x000fe400018f0c0d */
[----:B------:R-:W0:Y:S01]  /*0870*/  @!P1 LDC.64 R12, c[0x0][0x398] ;  /* 0x0000e600ff0c9b82 */ /* 0x000e220000000a00 */
[----:B------:R-:W-:Y:S01]  /*0880*/  @!P1 IMAD.MOV.U32 R14, RZ, RZ, R6 ;  /* 0x000000ffff0e9224 */ /* 0x000fe200078e0006 */
[----:B------:R-:W-:Y:S01]  /*0890*/  @!P1 MOV R15, RZ ;  /* 0x000000ff000f9202 */ /* 0x000fe20000000f00 */
[----:B------:R-:W-:-:S06]  /*08a0*/  IMAD.MOV.U32 R26, RZ, RZ, RZ ;  /* 0x000000ffff1a7224 */ /* 0x000fcc00078e00ff */
[----:B------:R-:W3:Y:S01]  /*08b0*/  @!P0 LDG.E.U16.CONSTANT R26, desc[UR10][R24.64] ;  /* 0x0000000a181a8981 */ /* 0x000ee2000c1e9500 */
[C---:B0-----:R-:W-:Y:S02]  /*08c0*/  @!P1 IMAD.WIDE.U32 R16, R20.reuse, R12, R14 ;  /* 0x0000000c14109225 */ /* 0x041fe400078e000e */
[----:B------:R-:W0:Y:S01]  /*08d0*/  @!P1 LDC.64 R14, c[0x0][0x380] ;  /* 0x0000e000ff0e9b82 */ /* 0x000e220000000a00 */
[----:B------:R-:W5:Y:S01]  /*08e0*/  LDG.E.CONSTANT R12, desc[UR10][R22.64+-0x4] ;  /* 0xfffffc0a160c7981 */ /* 0x000f62000c1e9900 */
[----:B------:R-:W-:-:S03]  /*08f0*/  @!P1 IMAD R13, R20, R13, R17 ;  /* 0x0000000d140d9224 */ /* 0x000fc600078e0211 */
[----:B------:R-:W3:Y:S01]  /*0900*/  LDG.E.CONSTANT R20, desc[UR10][R22.64] ;  /* 0x0000000a16147981 */ /* 0x000ee2000c1e9900 */
[----:B0-----:R-:W-:-:S04]  /*0910*/  @!P1 LEA R14, P0, R16, R14, 0x1 ;  /* 0x0000000e100e9211 */ /* 0x001fc800078008ff */
[----:B------:R-:W-:Y:S02]  /*0920*/  @!P1 LEA.HI.X R15, R16, R15, R13, 0x1, P0 ;  /* 0x0000000f100f9211 */ /* 0x000fe400000f0c0d */
[----:B------:R-:W3:Y:S04]  /*0930*/  LDG.E.CONSTANT R13, desc[UR10][R22.64+0x4] ;  /* 0x0000040a160d7981 */ /* 0x000ee8000c1e9900 */
[----:B------:R-:W3:Y:S01]  /*0940*/  @!P1 LDG.E.U16.CONSTANT R15, desc[UR10][R14.64] ;  /* 0x0000000a0e0f9981 */ /* 0x000ee2000c1e9500 */
[----:B------:R-:W-:-:S05]  /*0950*/  VIADD R11, R11, 0x4 ;  /* 0x000000040b0b7836 */ /* 0x000fca0000000000 */
[----:B------:R-:W-:Y:S01]  /*0960*/  ISETP.NE.AND P0, PT, R11, RZ, PT ;  /* 0x000000ff0b00720c */ /* 0x000fe20003f05270 */
[----:B------:R-:W-:Y:S02]  /*0970*/  VIADD R5, R5, 0xfffffffc ;  /* 0xfffffffc05057836 */ /* 0x000fe40000000000 */
[----:B------:R-:W-:Y:S02]  /*0980*/  VIADD R10, R10, 0x4 ;  /* 0x000000040a0a7836 */ /* 0x000fe40000000000 */
[----:B--2---:R-:W-:Y:S02]  /*0990*/  @!P4 IMAD.IADD R19, R19, 0x1, R28 ;  /* 0x000000011313c824 */ /* 0x004fe400078e021c */
[----:B----4-:R-:W-:-:S04]  /*09a0*/  @!P2 IMAD.IADD R18, R18, 0x1, R27 ;  /* 0x000000011212a824 */ /* 0x010fc800078e021b */
[----:B-----5:R-:W-:-:S04]  /*09b0*/  IMAD R12, R12, R18, R21 ;  /* 0x000000120c0c7224 */ /* 0x020fc800078e0215 */
[----:B---3--:R-:W-:Y:S01]  /*09c0*/  IMAD R20, R20, R19, R12 ;  /* 0x0000001314147224 */ /* 0x008fe200078e020c */
[----:B------:R-:W-:Y:S02]  /*09d0*/  @!P1 IADD3 R26, PT, PT, R26, R15, RZ ;  /* 0x0000000f1a1a9210 */ /* 0x000fe40007ffe0ff */
[----:B------:R-:W-:-:S03]  /*09e0*/  IADD3 R21, P1, PT, R22, 0x10, RZ ;  /* 0x0000001016157810 */ /* 0x000fc60007f3e0ff */
[----:B------:R-:W-:Y:S02]  /*09f0*/  IMAD R20, R13, R26, R20 ;  /* 0x0000001a0d147224 */ /* 0x000fe400078e0214 */
[----:B------:R-:W-:Y:S01]  /*0a00*/  IMAD.X R28, RZ, RZ, R23, P1 ;  /* 0x000000ffff1c7224 */ /* 0x000fe200008e0617 */
[----:B------:R-:W-:Y:S07]  /*0a10*/  @P0 BRA `(.L_x_2) ;  /* 0xfffffff800200947 */ /* 0x000fee000383ffff */
.L_x_1:
[----:B------:R-:W-:Y:S02]  /*0a20*/  LOP3.LUT P0, R5, R4, 0x3, RZ, 0xc0, !PT ;  /* 0x0000000304057812 */ /* 0x000fe4000780c0ff */
[----:B------:R-:W-:-:S11]  /*0a30*/  MOV R15, R4 ;  /* 0x00000004000f7202 */ /* 0x000fd60000000f00 */
[----:B------:R-:W-:Y:S05]  /*0a40*/  @!P0 BRA `(.L_x_0) ;  /* 0x0000000400808947 */ /* 0x000fea0003800000 */
[----:B------:R-:W0:Y:S01]  /*0a50*/  LDCU UR5, c[0x0][0x3a0] ;  /* 0x00007400ff0577ac */ /* 0x000e220008000800 */
[----:B------:R-:W-:Y:S01]  /*0a60*/  ISETP.NE.AND P0, PT, R5, 0x1, PT ;  /* 0x000000010500780c */ /* 0x000fe20003f05270 */
[----:B0-----:R-:W-:-:S12]  /*0a70*/  ULOP3.LUT UP0, URZ, UR5, 0x2, URZ, 0xc0, !UPT ;  /* 0x0000000205ff7892 */ /* 0x001fd8000f80c0ff */
[----:B------:R-:W-:Y:S05]  /*0a80*/  @!P0 BRA `(.L_x_3) ;  /* 0x0000000000f08947 */ /* 0x000fea0003800000 */
[--C-:B------:R-:W-:Y:S01]  /*0a90*/  IMAD.IADD R23, R7, 0x1, R9.reuse ;  /* 0x0000000107177824 */ /* 0x100fe200078e0209 */
[----:B------:R-:W-:Y:S02]  /*0aa0*/  LOP3.LUT R29, RZ, R9, RZ, 0x33, !PT ;  /* 0x00000009ff1d7212 */ /* 0x000fe400078e33ff */
[C---:B------:R-:W-:Y:S01]  /*0ab0*/  IADD3 R21, PT, PT, R8.reuse, -0x2, -R9 ;  /* 0xfffffffe08157810 */ /* 0x040fe20007ffe809 */
[C---:B------:R-:W-:Y:S01]  /*0ac0*/  VIADD R5, R23.reuse, 0x1 ;  /* 0x0000000117057836 */ /* 0x040fe20000000000 */
[----:B------:R-:W-:Y:S01]  /*0ad0*/  ISETP.GE.AND P0, PT, R23, UR6, PT ;  /* 0x0000000617007c0c */ /* 0x000fe2000bf06270 */
[----:B------:R-:W-:Y:S01]  /*0ae0*/  IMAD.IADD R29, R8, 0x1, R29 ;  /* 0x00000001081d7824 */ /* 0x000fe200078e021d */
[----:B------:R-:W-:Y:S02]  /*0af0*/  ISETP.GE.AND P3, PT, R21, UR6, PT ;  /* 0x0000000615007c0c */ /* 0x000fe4000bf66270 */
[----:B------:R-:W-:Y:S02]  /*0b00*/  ISETP.LT.OR P0, PT, R23, RZ, P0 ;  /* 0x000000ff1700720c */ /* 0x000fe40000701670 */
[----:B------:R-:W-:-:S02]  /*0b10*/  ISETP.GE.AND P1, PT, R29, UR6, PT ;  /* 0x000000061d007c0c */ /* 0x000fc4000bf26270 */
[----:B------:R-:W-:Y:S02]  /*0b20*/  ISETP.LT.OR P3, PT, R21, RZ, P3 ;  /* 0x000000ff1500720c */ /* 0x000fe40001f61670 */
[----:B------:R-:W-:Y:S02]  /*0b30*/  ISETP.LT.OR P1, PT, R29, RZ, P1 ;  /* 0x000000ff1d00720c */ /* 0x000fe40000f21670 */
[----:B------:R-:W-:-:S04]  /*0b40*/  ISETP.GE.AND P2, PT, R5, UR6, PT ;  /* 0x0000000605007c0c */ /* 0x000fc8000bf46270 */
[----:B------:R-:W-:Y:S01]  /*0b50*/  ISETP.LT.OR P2, PT, R5, RZ, P2 ;  /* 0x000000ff0500720c */ /* 0x000fe20001741670 */
[----:B------:R-:W0:Y:S01]  /*0b60*/  @!P0 LDC.64 R10, c[0x0][0x398] ;  /* 0x0000e600ff0a8b82 */ /* 0x000e220000000a00 */
[----:B------:R-:W-:Y:S01]  /*0b70*/  @!P0 MOV R16, R6 ;  /* 0x0000000600108202 */ /* 0x000fe20000000f00 */
[----:B------:R-:W-:-:S06]  /*0b80*/  @!P0 IMAD.MOV.U32 R17, RZ, RZ, RZ ;  /* 0x000000ffff118224 */ /* 0x000fcc00078e00ff */
[----:B------:R-:W1:Y:S08]  /*0b90*/  @!P1 LDC.64 R18, c[0x0][0x398] ;  /* 0x0000e600ff129b82 */ /* 0x000e700000000a00 */
[----:B------:R-:W2:Y:S01]  /*0ba0*/  @!P0 LDC.64 R12, c[0x0][0x380] ;  /* 0x0000e000ff0c8b82 */ /* 0x000ea20000000a00 */
[----:B0-----:R-:W-:-:S07]  /*0bb0*/  @!P0 IMAD.WIDE.U32 R24, R23, R10, R16 ;  /* 0x0000000a17188225 */ /* 0x001fce00078e0010 */
[----:B------:R-:W0:Y:S01]  /*0bc0*/  @!P1 LDC.64 R14, c[0x0][0x380] ;  /* 0x0000e000ff0e9b82 */ /* 0x000e220000000a00 */
[----:B------:R-:W-:Y:S01]  /*0bd0*/  @!P0 IMAD R23, R23, R11, R25 ;  /* 0x0000000b17178224 */ /* 0x000fe200078e0219 */
[----:B------:R-:W-:Y:S01]  /*0be0*/  @!P1 MOV R11, RZ ;  /* 0x000000ff000b9202 */ /* 0x000fe20000000f00 */
[----:B------:R-:W-:-:S05]  /*0bf0*/  @!P1 IMAD.MOV.U32 R10, RZ, RZ, R6 ;  /* 0x000000ffff0a9224 */ /* 0x000fca00078e0006 */
[----:B------:R-:W3:Y:S01]  /*0c00*/  @!P2 LDC.64 R16, c[0x0][0x398] ;  /* 0x0000e600ff10ab82 */ /* 0x000ee20000000a00 */
[----:B-1----:R-:W-:-:S04]  /*0c10*/  @!P1 IMAD.WIDE.U32 R26, R29, R18, R10 ;  /* 0x000000121d1a9225 */ /* 0x002fc800078e000a */
[----:B------:R-:W-:Y:S01]  /*0c20*/  @!P1 IMAD R19, R29, R19, R27 ;  /* 0x000000131d139224 */ /* 0x000fe200078e021b */
[C---:B--2---:R-:W-:Y:S02]  /*0c30*/  @!P0 LEA R22, P4, R24.reuse, R12, 0x1 ;  /* 0x0000000c18168211 */ /* 0x044fe400078808ff */
[----:B------:R-:W1:Y:S01]  /*0c40*/  @!P3 LDC.64 R10, c[0x0][0x398] ;  /* 0x0000e600ff0abb82 */ /* 0x000e620000000a00 */
[----:B------:R-:W-:Y:S01]  /*0c50*/  @!P3 IMAD.MOV.U32 R25, RZ, RZ, RZ ;  /* 0x000000ffff19b224 */ /* 0x000fe200078e00ff */
[----:B------:R-:W-:Y:S01]  /*0c60*/  @!P0 LEA.HI.X R23, R24, R13, R23, 0x1, P4 ;  /* 0x0000000d18178211 */ /* 0x000fe200020f0c17 */
[----:B------:R-:W-:Y:S02]  /*0c70*/  @!P3 IMAD.MOV.U32 R24, RZ, RZ, R6 ;  /* 0x000000ffff18b224 */ /* 0x000fe400078e0006 */
[----:B------:R-:W-:Y:S01]  /*0c80*/  IMAD.MOV.U32 R29, RZ, RZ, RZ ;  /* 0x000000ffff1d7224 */ /* 0x000fe200078e00ff */
[C---:B0-----:R-:W-:Y:S02]  /*0c90*/  @!P1 LEA R14, P5, R26.reuse, R14, 0x1 ;  /* 0x0000000e1a0e9211 */ /* 0x041fe400078a08ff */
[----:B------:R-:W0:Y:S02]  /*0ca0*/  @!P2 LDC.64 R12, c[0x0][0x380] ;  /* 0x0000e000ff0cab82 */ /* 0x000e240000000a00 */
[----:B------:R-:W-:Y:S01]  /*0cb0*/  @!P1 LEA.HI.X R15, R26, R15, R19, 0x1, P5 ;  /* 0x0000000f1a0f9211 */ /* 0x000fe200028f0c13 */
[----:B------:R2:W4:Y:S05]  /*0cc0*/  @!P0 LDG.E.U16.CONSTANT R29, desc[UR10][R22.64] ;  /* 0x0000000a161d8981 */ /* 0x00052a000c1e9500 */
[----:B------:R-:W5:Y:S01]  /*0cd0*/  @!P3 LDC.64 R18, c[0x0][0x380] ;  /* 0x0000e000ff12bb82 */ /* 0x000f620000000a00 */
[----:B------:R-:W4:Y:S01]  /*0ce0*/  @!P1 LDG.E.U16.CONSTANT R14, desc[UR10][R14.64] ;  /* 0x0000000a0e0e9981 */ /* 0x000f22000c1e9500 */
[----:B-1----:R-:W-:-:S06]  /*0cf0*/  @!P3 IMAD.WIDE.U32 R26, R21, R10, R24 ;  /* 0x0000000a151ab225 */ /* 0x002fcc00078e0018 */
[----:B------:R-:W1:Y:S01]  /*0d00*/  LDC.64 R24, c[0x0][0x3a8] ;  /* 0x0000ea00ff187b82 */ /* 0x000e620000000a00 */
[----:B--2---:R-:W-:Y:S01]  /*0d10*/  @!P2 MOV R23, RZ ;  /* 0x000000ff0017a202 */ /* 0x004fe20000000f00 */
[----:B------:R-:W-:-:S04]  /*0d20*/  @!P2 IMAD.MOV.U32 R22, RZ, RZ, R6 ;  /* 0x000000ffff16a224 */ /* 0x000fc800078e0006 */
[----:B---3--:R-:W-:-:S04]  /*0d30*/  @!P2 IMAD.WIDE.U32 R22, R5, R16, R22 ;  /* 0x000000100516a225 */ /* 0x008fc800078e0016 */
[----:B------:R-:W-:Y:S02]  /*0d40*/  HFMA2 R10, -RZ, RZ, 0, 0 ;  /* 0x00000000ff0a7431 */ /* 0x000fe400000001ff */
[----:B------:R-:W-:Y:S01]  /*0d50*/  @!P3 IMAD R11, R21, R11, R27 ;  /* 0x0000000b150bb224 */ /* 0x000fe200078e021b */
[----:B0-----:R-:W-:Y:S01]  /*0d60*/  @!P2 LEA R12, P0, R22, R12, 0x1 ;  /* 0x0000000c160ca211 */ /* 0x001fe200078008ff */
[----:B------:R-:W-:Y:S01]  /*0d70*/  @!P2 IMAD R17, R5, R17, R23 ;  /* 0x000000110511a224 */ /* 0x000fe200078e0217 */
[----:B-----5:R-:W-:-:S04]  /*0d80*/  @!P3 LEA R18, P4, R26, R18, 0x1 ;  /* 0x000000121a12b211 */ /* 0x020fc800078808ff */
[----:B------:R-:W-:Y:S02]  /*0d90*/  @!P2 LEA.HI.X R13, R22, R13, R17, 0x1, P0 ;  /* 0x0000000d160da211 */ /* 0x000fe400000f0c11 */
[----:B------:R-:W-:-:S03]  /*0da0*/  @!P3 LEA.HI.X R19, R26, R19, R11, 0x1, P4 ;  /* 0x000000131a13b211 */ /* 0x000fc600020f0c0b */
[----:B------:R-:W2:Y:S01]  /*0db0*/  @!P2 LDG.E.U16.CONSTANT R10, desc[UR10][R12.64] ;  /* 0x0000000a0c0aa981 */ /* 0x000ea2000c1e9500 */
[----:B-1----:R-:W-:-:S03]  /*0dc0*/  IMAD.WIDE.U32 R24, R9, 0x4, R24 ;  /* 0x0000000409187825 */ /* 0x002fc600078e0018 */
[----:B------:R-:W2:Y:S04]  /*0dd0*/  @!P3 LDG.E.U16.CONSTANT R19, desc[UR10][R18.64] ;  /* 0x0000000a1213b981 */ /* 0x000ea8000c1e9500 */
[----:B------:R-:W3:Y:S04]  /*0de0*/  LDG.E.CONSTANT R5, desc[UR10][R24.64] ;  /* 0x0000000a18057981 */ /* 0x000ee8000c1e9900 */
[----:B------:R-:W5:Y:S01]  /*0df0*/  LDG.E.CONSTANT R11, desc[UR10][R24.64+0x4] ;  /* 0x0000040a180b7981 */ /* 0x000f62000c1e9900 */
[----:B------:R-:W-:Y:S01]  /*0e00*/  IADD3 R9, PT, PT, R9, 0x2, RZ ;  /* 0x0000000209097810 */ /* 0x000fe20007ffe0ff */
[----:B----4-:R-:W-:-:S02]  /*0e10*/  @!P1 IMAD.IADD R29, R29, 0x1, R14 ;  /* 0x000000011d1d9824 */ /* 0x010fc400078e020e */
[----:B--2---:R-:W-:Y:S02]  /*0e20*/  @!P3 IMAD.IADD R10, R10, 0x1, R19 ;  /* 0x000000010a0ab824 */ /* 0x004fe400078e0213 */
[----:B---3--:R-:W-:-:S04]  /*0e30*/  IMAD R5, R5, R29, R20 ;  /* 0x0000001d05057224 */ /* 0x008fc800078e0214 */
[----:B-----5:R-:W-:-:S07]  /*0e40*/  IMAD R20, R11, R10, R5 ;  /* 0x0000000a0b147224 */ /* 0x020fce00078e0205 */
.L_x_3:
[----:B------:R-:W-:Y:S01]  /*0e50*/  IMAD.MOV.U32 R15, RZ, RZ, R4 ;  /* 0x000000ffff0f7224 */ /* 0x000fe200078e0004 */
[----:B------:R-:W-:Y:S06]  /*0e60*/  BRA.U !UP0, `(.L_x_0) ;  /* 0x0000000108787547 */ /* 0x000fec000b800000 */
[----:B------:R-:W-:Y:S01]  /*0e70*/  IMAD.IADD R21, R7, 0x1, R9 ;  /* 0x0000000107157824 */ /* 0x000fe200078e0209 */
[----:B------:R-:W-:Y:S01]  /*0e80*/  LOP3.LUT R5, RZ, R9, RZ, 0x33, !PT ;  /* 0x00000009ff057212 */ /* 0x000fe200078e33ff */
[----:B------:R-:W0:Y:S03]  /*0e90*/  LDC.64 R10, c[0x0][0x3a8] ;  /* 0x0000ea00ff0a7b82 */ /* 0x000e260000000a00 */
[C---:B------:R-:W-:Y:S02]  /*0ea0*/  ISETP.GE.AND P0, PT, R21.reuse, UR6, PT ;  /* 0x0000000615007c0c */ /* 0x040fe4000bf06270 */
[----:B------:R-:W-:Y:S02]  /*0eb0*/  IADD3 R5, PT, PT, R8, R5, RZ ;  /* 0x0000000508057210 */ /* 0x000fe40007ffe0ff */
[----:B------:R-:W-:Y:S02]  /*0ec0*/  ISETP.LT.OR P0, PT, R21, RZ, P0 ;  /* 0x000000ff1500720c */ /* 0x000fe40000701670 */
[----:B------:R-:W-:-:S04]  /*0ed0*/  ISETP.GE.AND P1, PT, R5, UR6, PT ;  /* 0x0000000605007c0c */ /* 0x000fc8000bf26270 */
[----:B------:R-:W-:-:S07]  /*0ee0*/  ISETP.LT.OR P1, PT, R5, RZ, P1 ;  /* 0x000000ff0500720c */ /* 0x000fce0000f21670 */
[----:B------:R-:W1:Y:S01]  /*0ef0*/  @!P0 LDC.64 R22, c[0x0][0x398] ;  /* 0x0000e600ff168b82 */ /* 0x000e620000000a00 */
[----:B------:R-:W-:Y:S02]  /*0f00*/  @!P0 IMAD.MOV.U32 R7, RZ, RZ, RZ ;  /* 0x000000ffff078224 */ /* 0x000fe400078e00ff */
[----:B0-----:R-:W-:-:S05]  /*0f10*/  IMAD.WIDE.U32 R10, R9, 0x4, R10 ;  /* 0x00000004090a7825 */ /* 0x001fca00078e000a */
[----:B------:R-:W0:Y:S01]  /*0f20*/  @!P1 LDC.64 R18, c[0x0][0x398] ;  /* 0x0000e600ff129b82 */ /* 0x000e220000000a00 */
[----:B------:R-:W2:Y:S07]  /*0f30*/  LDG.E.CONSTANT R10, desc[UR10][R10.64] ;  /* 0x0000000a0a0a7981 */ /* 0x000eae000c1e9900 */
[----:B------:R-:W3:Y:S08]  /*0f40*/  @!P0 LDC.64 R16, c[0x0][0x380] ;  /* 0x0000e000ff108b82 */ /* 0x000ef00000000a00 */
[----:B------:R-:W4:Y:S01]  /*0f50*/  @!P1 LDC.64 R12, c[0x0][0x380] ;  /* 0x0000e000ff0c9b82 */ /* 0x000f220000000a00 */
[----:B-1----:R-:W-:-:S04]  /*0f60*/  @!P0 IMAD.WIDE.U32 R14, R21, R22, R6 ;  /* 0x00000016150e8225 */ /* 0x002fc800078e0006 */
[----:B------:R-:W-:Y:S02]  /*0f70*/  @!P1 IMAD.MOV.U32 R7, RZ, RZ, RZ ;  /* 0x000000ffff079224 */ /* 0x000fe400078e00ff */
[----:B------:R-:W-:Y:S02]  /*0f80*/  @!P0 IMAD R23, R21, R23, R15 ;  /* 0x0000001715178224 */ /* 0x000fe400078e020f */
[----:B0-----:R-:W-:-:S04]  /*0f90*/  @!P1 IMAD.WIDE.U32 R6, R5, R18, R6 ;  /* 0x0000001205069225 */ /* 0x001fc800078e0006 */
[----:B------:R-:W-:Y:S01]  /*0fa0*/  @!P1 IMAD R19, R5, R19, R7 ;  /* 0x0000001305139224 */ /* 0x000fe200078e0207 */
[----:B------:R-:W-:Y:S02]  /*0fb0*/  MOV R5, RZ ;  /* 0x000000ff00057202 */ /* 0x000fe40000000f00 */
[----:B---3--:R-:W-:-:S04]  /*0fc0*/  @!P0 LEA R16, P2, R14, R16, 0x1 ;  /* 0x000000100e108211 */ /* 0x008fc800078408ff */
[----:B------:R-:W-:Y:S02]  /*0fd0*/  @!P0 LEA.HI.X R17, R14, R17, R23, 0x1, P2 ;  /* 0x000000110e118211 */ /* 0x000fe400010f0c17 */
[----:B----4-:R-:W-:-:S03]  /*0fe0*/  @!P1 LEA R12, P3, R6, R12, 0x1 ;  /* 0x0000000c060c9211 */ /* 0x010fc600078608ff */
[----:B------:R-:W3:Y:S01]  /*0ff0*/  @!P0 LDG.E.U16.CONSTANT R5, desc[UR10][R16.64] ;  /* 0x0000000a10058981 */ /* 0x000ee2000c1e9500 */
[----:B------:R-:W-:-:S05]  /*1000*/  @!P1 LEA.HI.X R13, R6, R13, R19, 0x1, P3 ;  /* 0x0000000d060d9211 */ /* 0x000fca00018f0c13 */
[----:B------:R-:W3:Y:S01]  /*1010*/  @!P1 LDG.E.U16.CONSTANT R12, desc[UR10][R12.64] ;  /* 0x0000000a0c0c9981 */ /* 0x000ee2000c1e9500 */
[----:B------:R-:W-:Y:S02]  /*1020*/  IMAD.MOV.U32 R15, RZ, RZ, R4 ;  /* 0x000000ffff0f7224 */ /* 0x000fe400078e0004 */
[----:B---3--:R-:W-:-:S04]  /*1030*/  @!P1 IMAD.IADD R5, R5, 0x1, R12 ;  /* 0x0000000105059824 */ /* 0x008fc800078e020c */
[----:B--2---:R-:W-:-:S07]  /*1040*/  IMAD R20, R10, R5, R20 ;  /* 0x000000050a147224 */ /* 0x004fce00078e0214 */
.L_x_0:
[----:B------:R-:W0:Y:S01]  /*1050*/  LDCU UR7, c[0x0][0x3a0] ;  /* 0x00007400ff0777ac */ /* 0x000e220008000800 */
[----:B------:R-:W-:Y:S02]  /*1060*/  HFMA2 R11, -RZ, RZ, 0, 0 ;  /* 0x00000000ff0b7431 */ /* 0x000fe400000001ff */
[----:B------:R-:W-:Y:S01]  /*1070*/  IMAD R10, R2, 0x3, R3 ;  /* 0x00000003020a7824 */ /* 0x000fe200078e0203 */
[----:B------:R-:W1:Y:S01]  /*1080*/  LDCU.64 UR12, c[0x0][0x390] ;  /* 0x00007200ff0c77ac */ /* 0x000e620008000a00 */
[----:B------:R-:W2:Y:S01]  /*1090*/  LDCU.64 UR14, c[0x0][0x3b0] ;  /* 0x00007600ff0e77ac */ /* 0x000ea20008000a00 */
[----:B0-----:R-:W-:-:S04]  /*10a0*/  ULEA.HI UR5, UR7, UR7, URZ, 0x1 ;  /* 0x0000000707057291 */ /* 0x001fc8000f8f08ff */
[----:B------:R-:W-:-:S06]  /*10b0*/  USHF.R.S32.HI UR5, URZ, 0x1, UR5 ;  /* 0x00000001ff057899 */ /* 0x000fcc0008011405 */
[----:B------:R-:W-:-:S04]  /*10c0*/  IADD3 R7, PT, PT, R15, -UR5, R0 ;  /* 0x800000050f077c10 */ /* 0x000fc8000fffe000 */
[----:B------:R-:W-:-:S04]  /*10d0*/  ISETP.GE.AND P0, PT, R7, UR6, PT ;  /* 0x0000000607007c0c */ /* 0x000fc8000bf06270 */
[----:B------:R-:W-:-:S13]  /*10e0*/  ISETP.LT.OR P0, PT, R7, RZ, P0 ;  /* 0x000000ff0700720c */ /* 0x000fda0000701670 */
[----:B------:R-:W0:Y:S08]  /*10f0*/  @!P0 LDC.64 R12, c[0x0][0x398] ;  /* 0x0000e600ff0c8b82 */ /* 0x000e300000000a00 */
[----:B------:R-:W3:Y:S08]  /*1100*/  @!P0 LDC.64 R16, c[0x0][0x380] ;  /* 0x0000e000ff108b82 */ /* 0x000ef00000000a00 */
[----:B------:R-:W4:Y:S01]  /*1110*/  @!P0 LDC.64 R8, c[0x0][0x3a8] ;  /* 0x0000ea00ff088b82 */ /* 0x000f220000000a00 */
[----:B0-----:R-:W-:-:S04]  /*1120*/  @!P0 IMAD.WIDE.U32 R4, R7, R12, R10 ;  /* 0x0000000c07048225 */ /* 0x001fc800078e000a */
[----:B------:R-:W-:Y:S01]  /*1130*/  @!P0 IMAD R5, R7, R13, R5 ;  /* 0x0000000d07058224 */ /* 0x000fe200078e0205 */
[----:B---3--:R-:W-:-:S04]  /*1140*/  @!P0 LEA R6, P1, R4, R16, 0x1 ;  /* 0x0000001004068211 */ /* 0x008fc800078208ff */
[----:B------:R-:W-:Y:S01]  /*1150*/  @!P0 LEA.HI.X R7, R4, R17, R5, 0x1, P1 ;  /* 0x0000001104078211 */ /* 0x000fe200008f0c05 */
[----:B----4-:R-:W-:-:S04]  /*1160*/  @!P0 IMAD.WIDE.U32 R2, R15, 0x4, R8 ;  /* 0x000000040f028825 */ /* 0x010fc800078e0008 */
[----:B------:R-:W3:Y:S04]  /*1170*/  @!P0 LDG.E.U16.CONSTANT R6, desc[UR10][R6.64] ;  /* 0x0000000a06068981 */ /* 0x000ee8000c1e9500 */
[----:B------:R-:W3:Y:S01]  /*1180*/  @!P0 LDG.E.CONSTANT R3, desc[UR10][R2.64] ;  /* 0x0000000a02038981 */ /* 0x000ee2000c1e9900 */
[----:B------:R-:W-:Y:S02]  /*1190*/  UIADD3 UR8, UPT, UPT, UR7, -0x2, URZ ;  /* 0xfffffffe07087890 */ /* 0x000fe4000fffe0ff */
[----:B------:R-:W-:Y:S01]  /*11a0*/  UIADD3 UR5, UPT, UPT, UR7, -0x1, URZ ;  /* 0xffffffff07057890 */ /* 0x000fe2000fffe0ff */
[----:B-1----:R-:W-:-:S04]  /*11b0*/  IMAD.WIDE.U32 R4, R0, UR12, R10 ;  /* 0x0000000c00047c25 */ /* 0x002fc8000f8e000a */
[----:B------:R-:W-:Y:S02]  /*11c0*/  IMAD R5, R0, UR13, R5 ;  /* 0x0000000d00057c24 */ /* 0x000fe4000f8e0205 */
[----:B---3--:R-:W-:-:S05]  /*11d0*/  @!P0 IMAD R20, R3, R6, R20 ;  /* 0x0000000603148224 */ /* 0x008fca00078e0214 */
[--C-:B------:R-:W-:Y:S02]  /*11e0*/  SHF.R.U32.HI R9, RZ, UR8, R20.reuse ;  /* 0x00000008ff097c19 */ /* 0x100fe40008011614 */
[----:B------:R-:W-:Y:S02]  /*11f0*/  SHF.R.S32.HI R20, RZ, UR5, R20 ;  /* 0x00000005ff147c19 */ /* 0x000fe40008011414 */
[----:B------:R-:W-:Y:S02]  /*1200*/  LOP3.LUT R3, R9, 0x1, RZ, 0xc0, !PT ;  /* 0x0000000109037812 */ /* 0x000fe400078ec0ff */
[----:B--2---:R-:W-:-:S03]  /*1210*/  LEA R8, P0, R4, UR14, 0x1 ;  /* 0x0000000e04087c11 */ /* 0x004fc6000f8008ff */
[----:B------:R-:W-:Y:S01]  /*1220*/  IMAD.IADD R3, R20, 0x1, R3 ;  /* 0x0000000114037824 */ /* 0x000fe200078e0203 */
[----:B------:R-:W-:-:S05]  /*1230*/  LEA.HI.X R9, R4, UR15, R5, 0x1, P0 ;  /* 0x0000000f04097c11 */ /* 0x000fca00080f0c05 */
[----:B------:R-:W-:Y:S01]  /*1240*/  STG.E.U16 desc[UR10][R8.64], R3 ;  /* 0x0000000308007986 */ /* 0x000fe2000c10150a */
[----:B------:R-:W-:Y:S05]  /*1250*/  EXIT ;  /* 0x000000000000794d */ /* 0x000fea0003800000 */
.L_x_4:
[----:B------:R-:W-:-:S00]  /*1260*/  BRA `(.L_x_4) ;  /* 0xfffffffc00fc7947 */ /* 0x000fc0000383ffff */
[----:B------:R-:W-:-:S00]  /*1270*/  NOP ;  /* 0x0000000000007918 */ /* 0x000fc00000000000 */
        /* <DEDUP_REMOVED lines=8> */
.L_x_20:


//--------------------- .text._Z9kernel1b3PKtiimmiPt --------------------------
	.section	.text._Z9kernel1b3PKtiimmiPt,"ax",@progbits
	.align	128
        .global         _Z9kernel1b3PKtiimmiPt
        .type           _Z9kernel1b3PKtiimmiPt,@function
        .size           _Z9kernel1b3PKtiimmiPt,(.L_x_21 - _Z9kernel1b3PKtiimmiPt)
        .other          _Z9kernel1b3PKtiimmiPt,@"STO_CUDA_ENTRY STV_DEFAULT"
_Z9kernel1b3PKtiimmiPt:
.text._Z9kernel1b3PKtiimmiPt:
[----:B------:R-:W-:Y:S01]  /*0000*/  LDC R1, c[0x0][0x37c] ;  /* 0x0000df00ff017b82 */ /* 0x000fe20000000800 */
[----:B------:R-:W0:Y:S07]  /*0010*/  S2R R3, SR_TID.Z ;  /* 0x0000000000037919 */ /* 0x000e2e0000002300 */
[----:B------:R-:W1:Y:S01]  /*0020*/  S2UR UR4, SR_CTAID.Y ;  /* 0x00000000000479c3 */ /* 0x000e620000002600 */
[----:B------:R-:W1:Y:S01]  /*0030*/  LDCU UR5, c[0x0][0x364] ;  /* 0x00006c80ff0577ac */ /* 0x000e620008000800 */
[----:B------:R-:W2:Y:S01]  /*0040*/  S2R R14, SR_TID.Y ;  /* 0x00000000000e7919 */ /* 0x000ea20000002200 */
[----:B------:R-:W3:Y:S05]  /*0050*/  LDCU.64 UR6, c[0x0][0x388] ;  /* 0x00007100ff0677ac */ /* 0x000eea0008000a00 */
[----:B------:R-:W0:Y:S08]  /*0060*/  S2UR UR8, SR_CTAID.Z ;  /* 0x00000000000879c3 */ /* 0x000e300000002700 */
[----:B------:R-:W0:Y:S01]  /*0070*/  LDC R0, c[0x0][0x368] ;  /* 0x0000da00ff007b82 */ /* 0x000e220000000800 */
[----:B-1----:R-:W-:-:S06]  /*0080*/  UIMAD UR4, UR4, UR5, URZ ;  /* 0x00000005040472a4 */ /* 0x002fcc000f8e02ff */
[----:B--2---:R-:W-:Y:S02]  /*0090*/  VIADD R18, R14, UR4 ;  /* 0x000000040e127c36 */ /* 0x004fe40008000000 */
[----:B0-----:R-:W-:-:S05]  /*00a0*/  IMAD R0, R0, UR8, R3 ;  /* 0x0000000800007c24 */ /* 0x001fca000f8e0203 */
[----:B---3--:R-:W-:-:S04]  /*00b0*/  ISETP.GE.AND P0, PT, R0, UR7, PT ;  /* 0x0000000700007c0c */ /* 0x008fc8000bf06270 */
        /* <DEDUP_REMOVED lines=10> */
[----:B------:R-:W0:Y:S01]  /*0160*/  LDCU.64 UR10, c[0x0][0x398] ;  /* 0x00007300ff0a77ac */ /* 0x000e220008000a00 */
[----:B------:R-:W-:Y:S01]  /*0170*/  ISETP.GE.U32.AND P0, PT, R2, 0x4, PT ;  /* 0x000000040200780c */ /* 0x000fe20003f06070 */
[----:B------:R-:W-:Y:S01]  /*0180*/  IMAD.MOV.U32 R21, RZ, RZ, RZ ;  /* 0x000000ffff157224 */ /* 0x000fe200078e00ff */
[----:B------:R-:W-:Y:S01]  /*0190*/  SHF.R.U32.HI R11, RZ, 0x1, R7 ;  /* 0x00000001ff0b7819 */ /* 0x000fe20000011607 */
[----:B------:R-:W-:Y:S02]  /*01a0*/  IMAD.MOV.U32 R3, RZ, RZ, RZ ;  /* 0x000000ffff037224 */ /* 0x000fe400078e00ff */
[----:B------:R-:W-:Y:S01]  /*01b0*/  IMAD.MOV.U32 R5, RZ, RZ, RZ ;  /* 0x000000ffff057224 */ /* 0x000fe200078e00ff */
[----:B------:R-:W-:Y:S01]  /*01c0*/  IADD3 R6, PT, PT, -R11, R7, R18 ;  /* 0x000000070b067210 */ /* 0x000fe20007ffe112 */
[----:B------:R-:W-:Y:S02]  /*01d0*/  IMAD.IADD R8, R18, 0x1, -R11 ;  /* 0x0000000112087824 */ /* 0x000fe400078e0a0b */
[----:B0-----:R-:W-:-:S04]  /*01e0*/  IMAD.WIDE.U32 R24, R0, UR10, R20 ;  /* 0x0000000a00187c25 */ /* 0x001fc8000f8e0014 */
[----:B------:R-:W-:Y:S01]  /*01f0*/  IMAD R4, R0, UR11, R25 ;  /* 0x0000000b00047c24 */ /* 0x000fe2000f8e0219 */
[----:B------:R-:W-:Y:S06]  /*0200*/  @!P0 BRA `(.L_x_6) ;  /* 0x0000000400a88947 */ /* 0x000fec0003800000 */
[----:B------:R-:W-:Y:S01]  /*0210*/  IMAD R10, R18, 0x3, RZ ;  /* 0x00000003120a7824 */ /* 0x000fe200078e02ff */
[C---:B------:R-:W-:Y:S01]  /*0220*/  IADD3 R14, PT, PT, R7.reuse, UR4, R14 ;  /* 0x00000004070e7c10 */ /* 0x040fe2000fffe00e */
[----:B------:R-:W-:Y:S01]  /*0230*/  IMAD.MOV.U32 R3, RZ, RZ, RZ ;  /* 0x000000ffff037224 */ /* 0x000fe200078e00ff */
[----:B------:R-:W-:Y:S01]  /*0240*/  LOP3.LUT R5, R2, 0x7ffffffc, RZ, 0xc0, !PT ;  /* 0x7ffffffc02057812 */ /* 0x000fe200078ec0ff */
[--C-:B------:R-:W-:Y:S01]  /*0250*/  IMAD R12, R7, 0x3, R10.reuse ;  /* 0x00000003070c7824 */ /* 0x100fe200078e020a */
[----:B------:R-:W-:Y:S01]  /*0260*/  IADD3 R7, PT, PT, R14, -0x2, -R11 ;  /* 0xfffffffe0e077810 */ /* 0x000fe20007ffe80b */
[C---:B------:R-:W-:Y:S01]  /*0270*/  IMAD R9, R11.reuse, -0x3, R10 ;  /* 0xfffffffd0b097824 */ /* 0x040fe200078e020a */
[----:B------:R-:W0:Y:S01]  /*0280*/  LDCU UR6, c[0x0][0x388] ;  /* 0x00007100ff0677ac */ /* 0x000e220008000800 */
[----:B------:R-:W-:Y:S02]  /*0290*/  IMAD R10, R11, -0x3, R12 ;  /* 0xfffffffd0b0a7824 */ /* 0x000fe400078e020c */
[----:B------:R-:W-:-:S02]  /*02a0*/  VIADD R11, R8, 0x3 ;  /* 0x00000003080b7836 */ /* 0x000fc40000000000 */
[----:B------:R-:W-:Y:S02]  /*02b0*/  IMAD R12, R8, 0x3, RZ ;  /* 0x00000003080c7824 */ /* 0x000fe400078e02ff */
[----:B------:R-:W-:-:S07]  /*02c0*/  IMAD.MOV R13, RZ, RZ, -R5 ;  /* 0x000000ffff0d7224 */ /* 0x000fce00078e0a05 */
.L_x_7:
[C---:B------:R-:W-:Y:S02]  /*02d0*/  VIADD R15, R11.reuse, 0xfffffffe ;  /* 0xfffffffe0b0f7836 */ /* 0x040fe40000000000 */
[----:B------:R-:W-:Y:S02]  /*02e0*/  VIADD R14, R11, 0xfffffffd ;  /* 0xfffffffd0b0e7836 */ /* 0x000fe40000000000 */
[----:B------:R-:W-:Y:S01]  /*02f0*/  VIADD R22, R7, 0x1 ;  /* 0x0000000107167836 */ /* 0x000fe20000000000 */
[C---:B0-----:R-:W-:Y:S02]  /*0300*/  ISETP.GE.AND P2, PT, R15.reuse, UR6, PT ;  /* 0x000000060f007c0c */ /* 0x041fe4000bf46270 */
[C---:B------:R-:W-:Y:S02]  /*0310*/  ISETP.GE.AND P3, PT, R14.reuse, UR6, PT ;  /* 0x000000060e007c0c */ /* 0x040fe4000bf66270 */
[----:B------:R-:W-:Y:S02]  /*0320*/  ISETP.LT.OR P2, PT, R15, RZ, P2 ;  /* 0x000000ff0f00720c */ /* 0x000fe40001741670 */
[----:B------:R-:W-:-:S02]  /*0330*/  ISETP.LT.OR P3, PT, R14, RZ, P3 ;  /* 0x000000ff0e00720c */ /* 0x000fc40001f61670 */
[----:B------:R-:W-:-:S04]  /*0340*/  ISETP.GE.AND P1, PT, R22, UR6, PT ;  /* 0x0000000616007c0c */ /* 0x000fc8000bf26270 */
[----:B------:R-:W-:-:S05]  /*0350*/  ISETP.LT.OR P1, PT, R22, RZ, P1 ;  /* 0x000000ff1600720c */ /* 0x000fca0000f21670 */
[----:B------:R-:W0:Y:S01]  /*0360*/  @!P2 LDC.64 R16, c[0x0][0x380] ;  /* 0x0000e000ff10ab82 */ /* 0x000e220000000a00 */
[----:B------:R-:W-:-:S05]  /*0370*/  @!P2 VIADD R19, R9, 0x3 ;  /* 0x000000030913a836 */ /* 0x000fca0000000000 */
[-C--:B------:R-:W-:Y:S02]  /*0380*/  @!P2 IADD3 R22, P0, PT, R19, R24.reuse, RZ ;  /* 0x000000181316a210 */ /* 0x080fe40007f1e0ff */
[----:B------:R-:W1:Y:S01]  /*0390*/  @!P3 LDC.64 R14, c[0x0][0x380] ;  /* 0x0000e000ff0ebb82 */ /* 0x000e620000000a00 */
[----:B------:R-:W-:Y:S02]  /*03a0*/  @!P3 IADD3 R19, P4, PT, R12, R24, RZ ;  /* 0x000000180c13b210 */ /* 0x000fe40007f9e0ff */
[----:B------:R-:W-:Y:S01]  /*03b0*/  @!P2 IMAD.X R23, RZ, RZ, R4, P0 ;  /* 0x000000ffff17a224 */ /* 0x000fe200000e0604 */
[----:B------:R-:W-:-:S04]  /*03c0*/  ISETP.GE.AND P0, PT, R7, UR6, PT ;  /* 0x0000000607007c0c */ /* 0x000fc8000bf06270 */
[----:B------:R-:W-:Y:S02]  /*03d0*/  ISETP.LT.OR P0, PT, R7, RZ, P0 ;  /* 0x000000ff0700720c */ /* 0x000fe40000701670 */
[----:B0-----:R-:W-:-:S04]  /*03e0*/  @!P2 LEA R26, P5, R22, R16, 0x1 ;  /* 0x00000010161aa211 */ /* 0x001fc800078a08ff */
[----:B------:R-:W-:Y:S01]  /*03f0*/  @!P2 LEA.HI.X R27, R22, R17, R23, 0x1, P5 ;  /* 0x00000011161ba211 */ /* 0x000fe200028f0c17 */
[----:B------:R-:W-:Y:S01]  /*0400*/  IMAD.MOV.U32 R22, RZ, RZ, RZ ;  /* 0x000000ffff167224 */ /* 0x000fe200078e00ff */
[----:B------:R-:W0:Y:S01]  /*0410*/  @!P1 LDC.64 R16, c[0x0][0x380] ;  /* 0x0000e000ff109b82 */ /* 0x000e220000000a00 */
[----:B-1----:R-:W-:Y:S01]  /*0420*/  @!P3 LEA R28, P5, R19, R14, 0x1 ;  /* 0x0000000e131cb211 */ /* 0x002fe200078a08ff */
[----:B------:R-:W-:-:S05]  /*0430*/  @!P3 IMAD.X R14, RZ, RZ, R4, P4 ;  /* 0x000000ffff0eb224 */ /* 0x000fca00020e0604 */
[----:B------:R-:W-:Y:S01]  /*0440*/  @!P3 LEA.HI.X R29, R19, R15, R14, 0x1, P5 ;  /* 0x0000000f131db211 */ /* 0x000fe200028f0c0e */
[----:B------:R-:W-:Y:S01]  /*0450*/  @!P1 VIADD R19, R10, 0xfffffffd ;  /* 0xfffffffd0a139836 */ /* 0x000fe20000000000 */
[----:B------:R-:W1:Y:S03]  /*0460*/  @!P0 LDC.64 R14, c[0x0][0x380] ;  /* 0x0000e000ff0e8b82 */ /* 0x000e660000000a00 */
[----:B------:R1:W2:Y:S01]  /*0470*/  @!P3 LDG.E.U16.CONSTANT R22, desc[UR8][R28.64] ;  /* 0x000000081c16b981 */ /* 0x0002a2000c1e9500 */
[----:B------:R-:W-:-:S05]  /*0480*/  @!P1 IADD3 R19, P3, PT, R19, R24, RZ ;  /* 0x0000001813139210 */ /* 0x000fca0007f7e0ff */
[----:B------:R-:W-:Y:S01]  /*0490*/  @!P1 IMAD.X R23, RZ, RZ, R4, P3 ;  /* 0x000000ffff179224 */ /* 0x000fe200018e0604 */
[----:B0-----:R-:W-:-:S04]  /*04a0*/  @!P1 LEA R16, P4, R19, R16, 0x1 ;  /* 0x0000001013109211 */ /* 0x001fc800078808ff */
[----:B------:R-:W-:Y:S01]  /*04b0*/  @!P1 LEA.HI.X R17, R19, R17, R23, 0x1, P4 ;  /* 0x0000001113119211 */ /* 0x000fe200020f0c17 */
[----:B------:R-:W-:-:S05]  /*04c0*/  @!P0 VIADD R19, R10, 0xfffffffa ;  /* 0xfffffffa0a138836 */ /* 0x000fca0000000000 */
[----:B------:R-:W-:Y:S01]  /*04d0*/  @!P0 IADD3 R19, P3, PT, R19, R24, RZ ;  /* 0x0000001813138210 */ /* 0x000fe20007f7e0ff */
[----:B------:R0:W2:Y:S03]  /*04e0*/  @!P1 LDG.E.U16.CONSTANT R17, desc[UR8][R16.64] ;  /* 0x0000000810119981 */ /* 0x0000a6000c1e9500 */
[----:B-1----:R-:W-:Y:S01]  /*04f0*/  @!P0 LEA R28, P4, R19, R14, 0x1 ;  /* 0x0000000e131c8211 */ /* 0x002fe200078808ff */
[----:B------:R-:W-:-:S05]  /*0500*/  @!P0 IMAD.X R14, RZ, RZ, R4, P3 ;  /* 0x000000ffff0e8224 */ /* 0x000fca00018e0604 */
[----:B------:R-:W-:Y:S01]  /*0510*/  @!P0 LEA.HI.X R29, R19, R15, R14, 0x1, P4 ;  /* 0x0000000f131d8211 */ /* 0x000fe200020f0c0e */
[----:B0-----:R-:W-:-:S04]  /*0520*/  HFMA2 R16, -RZ, RZ, 0, 0 ;  /* 0x00000000ff107431 */ /* 0x001fc800000001ff */
[----:B------:R0:W3:Y:S04]  /*0530*/  @!P0 LDG.E.U16.CONSTANT R23, desc[UR8][R28.64] ;  /* 0x000000081c178981 */ /* 0x0000e8000c1e9500 */
[----:B------:R1:W3:Y:S01]  /*0540*/  @!P2 LDG.E.U16.CONSTANT R16, desc[UR8][R26.64] ;  /* 0x000000081a10a981 */ /* 0x0002e2000c1e9500 */
[----:B------:R-:W-:-:S05]  /*0550*/  VIADD R14, R11, 0xffffffff ;  /* 0xffffffff0b0e7836 */ /* 0x000fca0000000000 */
[----:B------:R-:W-:-:S04]  /*0560*/  ISETP.GE.AND P3, PT, R14, UR6, PT ;  /* 0x000000060e007c0c */ /* 0x000fc8000bf66270 */
[----:B------:R-:W-:Y:S01]  /*0570*/  ISETP.LT.OR P3, PT, R14, RZ, P3 ;  /* 0x000000ff0e00720c */ /* 0x000fe20001f61670 */
[----:B------:R-:W-:-:S12]  /*0580*/  VIADD R19, R7, 0xffffffff ;  /* 0xffffffff07137836 */ /* 0x000fd80000000000 */
[----:B------:R-:W0:Y:S01]  /*0590*/  @!P3 LDC.64 R14, c[0x0][0x380] ;  /* 0x0000e000ff0ebb82 */ /* 0x000e220000000a00 */
[----:B------:R-:W-:-:S04]  /*05a0*/  ISETP.GE.AND P2, PT, R19, UR6, PT ;  /* 0x0000000613007c0c */ /* 0x000fc8000bf46270 */
[----:B------:R-:W-:Y:S01]  /*05b0*/  ISETP.LT.OR P2, PT, R19, RZ, P2 ;  /* 0x000000ff1300720c */ /* 0x000fe20001741670 */
[----:B------:R-:W-:-:S05]  /*05c0*/  @!P3 VIADD R19, R9, 0x6 ;  /* 0x000000060913b836 */ /* 0x000fca0000000000 */
[----:B------:R-:W-:-:S04]  /*05d0*/  @!P3 IADD3 R19, P4, PT, R19, R24, RZ ;  /* 0x000000181313b210 */ /* 0x000fc80007f9e0ff */
[----:B0-----:R-:W-:Y:S01]  /*05e0*/  @!P3 LEA R28, P5, R19, R14, 0x1 ;  /* 0x0000000e131cb211 */ /* 0x001fe200078a08ff */
[----:B------:R-:W-:-:S05]  /*05f0*/  @!P3 IMAD.X R14, RZ, RZ, R4, P4 ;  /* 0x000000ffff0eb224 */ /* 0x000fca00020e0604 */
[----:B------:R-:W-:Y:S02]  /*0600*/  @!P3 LEA.HI.X R29, R19, R15, R14, 0x1, P5 ;  /* 0x0000000f131db211 */ /* 0x000fe400028f0c0e */
[----:B------:R-:W0:Y:S01]  /*0610*/  @!P2 LDC.64 R14, c[0x0][0x380] ;  /* 0x0000e000ff0eab82 */ /* 0x000e220000000a00 */
[----:B------:R-:W-:Y:S02]  /*0620*/  IMAD.MOV.U32 R19, RZ, RZ, RZ ;  /* 0x000000ffff137224 */ /* 0x000fe400078e00ff */
[----:B-1----:R-:W-:-:S04]  /*0630*/  @!P2 VIADD R27, R10, 0xfffffff7 ;  /* 0xfffffff70a1ba836 */ /* 0x002fc80000000000 */
[----:B------:R1:W4:Y:S01]  /*0640*/  @!P3 LDG.E.U16.CONSTANT R19, desc[UR8][R28.64] ;  /* 0x000000081c13b981 */ /* 0x000322000c1e9500 */
[----:B------:R-:W-:Y:S02]  /*0650*/  ISETP.GE.AND P3, PT, R11, UR6, PT ;  /* 0x000000060b007c0c */ /* 0x000fe4000bf66270 */
[----:B------:R-:W-:Y:S02]  /*0660*/  @!P2 IADD3 R27, P4, PT, R27, R24, RZ ;  /* 0x000000181b1ba210 */ /* 0x000fe40007f9e0ff */
[----:B------:R-:W-:Y:S02]  /*0670*/  ISETP.LT.OR P3, PT, R11, RZ, P3 ;  /* 0x000000ff0b00720c */ /* 0x000fe40001f61670 */
[----:B0-----:R-:W-:Y:S01]  /*0680*/  @!P2 LEA R26, P5, R27, R14, 0x1 ;  /* 0x0000000e1b1aa211 */ /* 0x001fe200078a08ff */
[----:B------:R-:W-:-:S05]  /*0690*/  @!P2 IMAD.X R14, RZ, RZ, R4, P4 ;  /* 0x000000ffff0ea224 */ /* 0x000fca00020e0604 */
[----:B------:R-:W-:-:S05]  /*06a0*/  @!P2 LEA.HI.X R27, R27, R15, R14, 0x1, P5 ;  /* 0x0000000f1b1ba211 */ /* 0x000fca00028f0c0e */
[----:B------:R-:W1:Y:S01]  /*06b0*/  @!P3 LDC.64 R14, c[0x0][0x380] ;  /* 0x0000e000ff0ebb82 */ /* 0x000e620000000a00 */
[----:B------:R-:W-:Y:S01]  /*06c0*/  VIADD R10, R10, 0xfffffff4 ;  /* 0xfffffff40a0a7836 */ /* 0x000fe20000000000 */
[----:B------:R-:W4:Y:S01]  /*06d0*/  @!P2 LDG.E.U16.CONSTANT R26, desc[UR8][R26.64] ;  /* 0x000000081a1aa981 */ /* 0x000f22000c1e9500 */
[----:B--2---:R-:W-:Y:S02]  /*06e0*/  @!P1 IMAD.IADD R22, R22, 0x1, R17 ;  /* 0x0000000116169824 */ /* 0x004fe400078e0211 */
[----:B------:R-:W-:-:S05]  /*06f0*/  @!P3 VIADD R17, R9, 0x9 ;  /* 0x000000090911b836 */ /* 0x000fca0000000000 */
[----:B------:R-:W-:Y:S01]  /*0700*/  @!P3 IADD3 R17, P1, PT, R17, R24, RZ ;  /* 0x000000181111b210 */ /* 0x000fe20007f3e0ff */
[----:B---3--:R-:W-:-:S03]  /*0710*/  @!P0 IMAD.IADD R16, R16, 0x1, R23 ;  /* 0x0000000110108824 */ /* 0x008fc600078e0217 */
[----:B-1----:R-:W-:Y:S01]  /*0720*/  @!P3 LEA R28, P0, R17, R14, 0x1 ;  /* 0x0000000e111cb211 */ /* 0x002fe200078008ff */
[----:B------:R-:W-:-:S05]  /*0730*/  @!P3 IMAD.X R14, RZ, RZ, R4, P1 ;  /* 0x000000ffff0eb224 */ /* 0x000fca00008e0604 */
[----:B------:R-:W-:Y:S01]  /*0740*/  @!P3 LEA.HI.X R29, R17, R15, R14, 0x1, P0 ;  /* 0x0000000f111db211 */ /* 0x000fe200000f0c0e */
[----:B------:R-:W-:-:S05]  /*0750*/  VIADD R14, R7, 0xfffffffe ;  /* 0xfffffffe070e7836 */ /* 0x000fca0000000000 */
[----:B------:R-:W-:-:S04]  /*0760*/  ISETP.GE.AND P0, PT, R14, UR6, PT ;  /* 0x000000060e007c0c */ /* 0x000fc8000bf06270 */
[----:B------:R-:W-:-:S13]  /*0770*/  ISETP.LT.OR P0, PT, R14, RZ, P0 ;  /* 0x000000ff0e00720c */ /* 0x000fda0000701670 */
[----:B------:R-:W0:Y:S01]  /*0780*/  @!P0 LDC.64 R14, c[0x0][0x380] ;  /* 0x0000e000ff0e8b82 */ /* 0x000e220000000a00 */
[----:B------:R-:W-:Y:S01]  /*0790*/  IMAD.MOV.U32 R17, RZ, RZ, RZ ;  /* 0x000000ffff117224 */ /* 0x000fe200078e00ff */
[----:B------:R-:W-:-:S05]  /*07a0*/  @!P0 IADD3 R23, P1, PT, R10, R24, RZ ;  /* 0x000000180a178210 */ /* 0x000fca0007f3e0ff */
[----:B------:R1:W2:Y:S02]  /*07b0*/  @!P3 LDG.E.U16.CONSTANT R17, desc[UR8][R28.64] ;  /* 0x000000081c11b981 */ /* 0x0002a4000c1e9500 */
[----:B-1----:R-:W-:Y:S01]  /*07c0*/  @!P0 IMAD.X R28, RZ, RZ, R4, P1 ;  /* 0x000000ffff1c8224 */ /* 0x002fe200008e0604 */
[----:B0-----:R-:W-:-:S04]  /*07d0*/  @!P0 LEA R14, P3, R23, R14, 0x1 ;  /* 0x0000000e170e8211 */ /* 0x001fc800078608ff */
[----:B------:R-:W-:-:S05]  /*07e0*/  @!P0 LEA.HI.X R15, R23, R15, R28, 0x1, P3 ;  /* 0x0000000f170f8211 */ /* 0x000fca00018f0c1c */
[----:B------:R-:W2:Y:S01]  /*07f0*/  @!P0 LDG.E.U16.CONSTANT R14, desc[UR8][R14.64] ;  /* 0x000000080e0e8981 */ /* 0x000ea2000c1e9500 */
[----:B------:R-:W-:Y:S01]  /*0800*/  VIADD R13, R13, 0x4 ;  /* 0x000000040d0d7836 */ /* 0x000fe20000000000 */
[----:B------:R-:W-:Y:S01]  /*0810*/  IADD3 R16, PT, PT, R16, R22, R3 ;  /* 0x0000001610107210 */ /* 0x000fe20007ffe003 */
[----:B------:R-:W-:Y:S02]  /*0820*/  VIADD R11, R11, 0x4 ;  /* 0x000000040b0b7836 */ /* 0x000fe40000000000 */
[----:B------:R-:W-:Y:S02]  /*0830*/  VIADD R7, R7, 0xfffffffc ;  /* 0xfffffffc07077836 */ /* 0x000fe40000000000 */
[----:B------:R-:W-:Y:S02]  /*0840*/  VIADD R12, R12, 0xc ;  /* 0x0000000c0c0c7836 */ /* 0x000fe40000000000 */
[----:B------:R-:W-:Y:S01]  /*0850*/  VIADD R9, R9, 0xc ;  /* 0x0000000c09097836 */ /* 0x000fe20000000000 */
[----:B----4-:R-:W-:Y:S01]  /*0860*/  @!P2 IADD3 R19, PT, PT, R19, R26, RZ ;  /* 0x0000001a1313a210 */ /* 0x010fe20007ffe0ff */
[----:B--2---:R-:W-:Y:S01]  /*0870*/  @!P0 IMAD.IADD R17, R17, 0x1, R14 ;  /* 0x0000000111118824 */ /* 0x004fe200078e020e */
[----:B------:R-:W-:-:S04]  /*0880*/  ISETP.NE.AND P0, PT, R13, RZ, PT ;  /* 0x000000ff0d00720c */ /* 0x000fc80003f05270 */
[----:B------:R-:W-:-:S09]  /*0890*/  IADD3 R3, PT, PT, R17, R19, R16 ;  /* 0x0000001311037210 */ /* 0x000fd20007ffe010 */
[----:B------:R-:W-:Y:S05]  /*08a0*/  @P0 BRA `(.L_x_7) ;  /* 0xfffffff800880947 */ /* 0x000fea000383ffff */
.L_x_6:
[----:B------:R-:W-:Y:S01]  /*08b0*/  LOP3.LUT P0, R7, R2, 0x3, RZ, 0xc0, !PT ;  /* 0x0000000302077812 */ /* 0x000fe2000780c0ff */
[----:B------:R-:W-:-:S12]  /*08c0*/  IMAD.MOV.U32 R11, RZ, RZ, R2 ;  /* 0x000000ffff0b7224 */ /* 0x000fd800078e0002 */
[----:B------:R-:W-:Y:S05]  /*08d0*/  @!P0 BRA `(.L_x_5) ;  /* 0x0000000400488947 */ /* 0x000fea0003800000 */
[----:B------:R-:W0:Y:S01]  /*08e0*/  LDCU UR5, c[0x0][0x3a0] ;  /* 0x00007400ff0577ac */ /* 0x000e220008000800 */
[----:B------:R-:W-:Y:S01]  /*08f0*/  ISETP.NE.AND P0, PT, R7, 0x1, PT ;  /* 0x000000010700780c */ /* 0x000fe20003f05270 */
[----:B0-----:R-:W-:-:S12]  /*0900*/  ULOP3.LUT UP0, URZ, UR5, 0x2, URZ, 0xc0, !UPT ;  /* 0x0000000205ff7892 */ /* 0x001fd8000f80c0ff */
[----:B------:R-:W-:Y:S05]  /*0910*/  @!P0 BRA `(.L_x_8) ;  /* 0x0000000000cc8947 */ /* 0x000fea0003800000 */
[--C-:B------:R-:W-:Y:S01]  /*0920*/  IMAD.IADD R7, R8, 0x1, R5.reuse ;  /* 0x0000000108077824 */ /* 0x100fe200078e0205 */
[----:B------:R-:W-:Y:S01]  /*0930*/  LOP3.LUT R9, RZ, R5, RZ, 0x33, !PT ;  /* 0x00000005ff097212 */ /* 0x000fe200078e33ff */
[C---:B------:R-:W-:Y:S02]  /*0940*/  IMAD.IADD R19, R6.reuse, 0x1, -R5 ;  /* 0x0000000106137824 */ /* 0x040fe400078e0a05 */
[C---:B------:R-:W-:Y:S01]  /*0950*/  VIADD R10, R7.reuse, 0x1 ;  /* 0x00000001070a7836 */ /* 0x040fe20000000000 */
[----:B------:R-:W-:Y:S01]  /*0960*/  ISETP.GE.AND P0, PT, R7, UR6, PT ;  /* 0x0000000607007c0c */ /* 0x000fe2000bf06270 */
[----:B------:R-:W-:Y:S02]  /*0970*/  IMAD.IADD R9, R6, 0x1, R9 ;  /* 0x0000000106097824 */ /* 0x000fe400078e0209 */
[----:B------:R-:W-:Y:S01]  /*0980*/  VIADD R11, R19, 0xfffffffe ;  /* 0xfffffffe130b7836 */ /* 0x000fe20000000000 */
[----:B------:R-:W-:Y:S02]  /*0990*/  ISETP.LT.OR P0, PT, R7, RZ, P0 ;  /* 0x000000ff0700720c */ /* 0x000fe40000701670 */
[----:B------:R-:W-:-:S02]  /*09a0*/  ISETP.GE.AND P1, PT, R9, UR6, PT ;  /* 0x0000000609007c0c */ /* 0x000fc4000bf26270 */
[----:B------:R-:W-:Y:S02]  /*09b0*/  ISETP.GE.AND P2, PT, R11, UR6, PT ;  /* 0x000000060b007c0c */ /* 0x000fe4000bf46270 */
[----:B------:R-:W-:Y:S02]  /*09c0*/  ISETP.LT.OR P1, PT, R9, RZ, P1 ;  /* 0x000000ff0900720c */ /* 0x000fe40000f21670 */
[C---:B------:R-:W-:Y:S02]  /*09d0*/  ISETP.GE.AND P3, PT, R10.reuse, UR6, PT ;  /* 0x000000060a007c0c */ /* 0x040fe4000bf66270 */
[----:B------:R-:W-:Y:S02]  /*09e0*/  ISETP.LT.OR P2, PT, R11, RZ, P2 ;  /* 0x000000ff0b00720c */ /* 0x000fe40001741670 */
[----:B------:R-:W-:Y:S01]  /*09f0*/  ISETP.LT.OR P3, PT, R10, RZ, P3 ;  /* 0x000000ff0a00720c */ /* 0x000fe20001f61670 */
[----:B------:R-:W0:Y:S01]  /*0a00*/  @!P0 LDC.64 R16, c[0x0][0x380] ;  /* 0x0000e000ff108b82 */ /* 0x000e220000000a00 */
[----:B------:R-:W-:-:S05]  /*0a10*/  @!P0 IMAD R11, R7, 0x3, RZ ;  /* 0x00000003070b8824 */ /* 0x000fca00078e02ff */
[----:B------:R-:W-:Y:S01]  /*0a20*/  @!P0 IADD3 R22, P4, PT, R11, R24, RZ ;  /* 0x000000180b168210 */ /* 0x000fe20007f9e0ff */
[----:B------:R-:W-:Y:S01]  /*0a30*/  @!P1 IMAD R9, R9, 0x3, RZ ;  /* 0x0000000309099824 */ /* 0x000fe200078e02ff */
[----:B------:R-:W1:Y:S03]  /*0a40*/  @!P1 LDC.64 R14, c[0x0][0x380] ;  /* 0x0000e000ff0e9b82 */ /* 0x000e660000000a00 */
[----:B------:R-:W-:Y:S02]  /*0a50*/  @!P0 IMAD.X R23, RZ, RZ, R4, P4 ;  /* 0x000000ffff178224 */ /* 0x000fe400020e0604 */
[----:B------:R-:W-:-:S03]  /*0a60*/  @!P3 IMAD.MOV.U32 R26, RZ, RZ, 0x3 ;  /* 0x00000003ff1ab424 */ /* 0x000fc600078e00ff */
[----:B------:R-:W2:Y:S08]  /*0a70*/  @!P2 LDC.64 R10, c[0x0][0x380] ;  /* 0x0000e000ff0aab82 */ /* 0x000eb00000000a00 */
[----:B------:R-:W3:Y:S01]  /*0a80*/  @!P3 LDC.64 R12, c[0x0][0x380] ;  /* 0x0000e000ff0cbb82 */ /* 0x000ee20000000a00 */
[----:B0-----:R-:W-:-:S04]  /*0a90*/  @!P0 LEA R16, P4, R22, R16, 0x1 ;  /* 0x0000001016108211 */ /* 0x001fc800078808ff */
[----:B------:R-:W-:Y:S01]  /*0aa0*/  @!P0 LEA.HI.X R17, R22, R17, R23, 0x1, P4 ;  /* 0x0000001116118211 */ /* 0x000fe200020f0c17 */
[----:B------:R-:W-:Y:S01]  /*0ab0*/  @!P2 IMAD.MOV.U32 R22, RZ, RZ, 0x3 ;  /* 0x00000003ff16a424 */ /* 0x000fe200078e00ff */
[----:B------:R-:W-:-:S03]  /*0ac0*/  @!P1 IADD3 R9, P4, PT, R9, R24, RZ ;  /* 0x0000001809099210 */ /* 0x000fc60007f9e0ff */
[----:B------:R-:W-:Y:S02]  /*0ad0*/  @!P2 IMAD R23, R19, R22, -0x6 ;  /* 0xfffffffa1317a424 */ /* 0x000fe400078e0216 */
[----:B------:R-:W-:Y:S01]  /*0ae0*/  @!P1 IMAD.X R22, RZ, RZ, R4, P4 ;  /* 0x000000ffff169224 */ /* 0x000fe200020e0604 */
[----:B-1----:R-:W-:Y:S01]  /*0af0*/  @!P1 LEA R14, P4, R9, R14, 0x1 ;  /* 0x0000000e090e9211 */ /* 0x002fe200078808ff */
[----:B------:R-:W-:Y:S01]  /*0b00*/  @!P3 IMAD R19, R7, R26, 0x3 ;  /* 0x000000030713b424 */ /* 0x000fe200078e021a */
[-C--:B------:R-:W-:Y:S02]  /*0b10*/  @!P2 IADD3 R7, P5, PT, R23, R24.reuse, RZ ;  /* 0x000000181707a210 */ /* 0x080fe40007fbe0ff */
[----:B------:R-:W-:Y:S01]  /*0b20*/  @!P1 LEA.HI.X R15, R9, R15, R22, 0x1, P4 ;  /* 0x0000000f090f9211 */ /* 0x000fe200020f0c16 */
[----:B------:R-:W-:Y:S01]  /*0b30*/  IMAD.MOV.U32 R22, RZ, RZ, RZ ;  /* 0x000000ffff167224 */ /* 0x000fe200078e00ff */
[----:B------:R-:W-:Y:S02]  /*0b40*/  @!P3 IADD3 R9, P4, PT, R19, R24, RZ ;  /* 0x000000181309b210 */ /* 0x000fe40007f9e0ff */
[----:B------:R-:W-:-:S02]  /*0b50*/  @!P2 IADD3.X R26, PT, PT, RZ, R4, RZ, P5, !PT ;  /* 0x00000004ff1aa210 */ /* 0x000fc40002ffe4ff */
[----:B--2---:R-:W-:Y:S01]  /*0b60*/  @!P2 LEA R10, P5, R7, R10, 0x1 ;  /* 0x0000000a070aa211 */ /* 0x004fe200078a08ff */
[----:B------:R-:W2:Y:S01]  /*0b70*/  @!P0 LDG.E.U16.CONSTANT R22, desc[UR8][R16.64] ;  /* 0x0000000810168981 */ /* 0x000ea2000c1e9500 */
[----:B------:R-:W-:Y:S01]  /*0b80*/  @!P3 IMAD.X R28, RZ, RZ, R4, P4 ;  /* 0x000000ffff1cb224 */ /* 0x000fe200020e0604 */
[----:B---3--:R-:W-:Y:S02]  /*0b90*/  @!P3 LEA R12, P0, R9, R12, 0x1 ;  /* 0x0000000c090cb211 */ /* 0x008fe400078008ff */
[----:B------:R-:W-:Y:S01]  /*0ba0*/  @!P2 LEA.HI.X R11, R7, R11, R26, 0x1, P5 ;  /* 0x0000000b070ba211 */ /* 0x000fe200028f0c1a */
[----:B------:R-:W-:Y:S01]  /*0bb0*/  IMAD.MOV.U32 R7, RZ, RZ, RZ ;  /* 0x000000ffff077224 */ /* 0x000fe200078e00ff */
[----:B------:R-:W-:Y:S01]  /*0bc0*/  @!P3 LEA.HI.X R13, R9, R13, R28, 0x1, P0 ;  /* 0x0000000d090db211 */ /* 0x000fe200000f0c1c */
[----:B------:R-:W2:Y:S04]  /*0bd0*/  @!P1 LDG.E.U16.CONSTANT R15, desc[UR8][R14.64] ;  /* 0x000000080e0f9981 */ /* 0x000ea8000c1e9500 */
[----:B------:R-:W3:Y:S04]  /*0be0*/  @!P2 LDG.E.U16.CONSTANT R10, desc[UR8][R10.64] ;  /* 0x000000080a0aa981 */ /* 0x000ee8000c1e9500 */
[----:B------:R-:W3:Y:S01]  /*0bf0*/  @!P3 LDG.E.U16.CONSTANT R7, desc[UR8][R12.64] ;  /* 0x000000080c07b981 */ /* 0x000ee2000c1e9500 */
[----:B------:R-:W-:-:S02]  /*0c00*/  VIADD R5, R5, 0x2 ;  /* 0x0000000205057836 */ /* 0x000fc40000000000 */
[----:B--2---:R-:W-:-:S04]  /*0c10*/  @!P1 IMAD.IADD R22, R22, 0x1, R15 ;  /* 0x0000000116169824 */ /* 0x004fc800078e020f */
[----:B------:R-:W-:Y:S02]  /*0c20*/  IMAD.IADD R22, R3, 0x1, R22 ;  /* 0x0000000103167824 */ /* 0x000fe400078e0216 */
[----:B---3--:R-:W-:-:S04]  /*0c30*/  @!P2 IMAD.IADD R7, R7, 0x1, R10 ;  /* 0x000000010707a824 */ /* 0x008fc800078e020a */
[----:B------:R-:W-:-:S07]  /*0c40*/  IMAD.IADD R3, R22, 0x1, R7 ;  /* 0x0000000116037824 */ /* 0x000fce00078e0207 */
.L_x_8:
[----:B------:R-:W-:Y:S01]  /*0c50*/  IMAD.MOV.U32 R11, RZ, RZ, R2 ;  /* 0x000000ffff0b7224 */ /* 0x000fe200078e0002 */
[----:B------:R-:W-:Y:S06]  /*0c60*/  BRA.U !UP0, `(.L_x_5) ;  /* 0x0000000108647547 */ /* 0x000fec000b800000 */
[----:B------:R-:W-:Y:S01]  /*0c70*/  LOP3.LUT R7, RZ, R5, RZ, 0x33, !PT ;  /* 0x00000005ff077212 */ /* 0x000fe200078e33ff */
[----:B------:R-:W-:-:S04]  /*0c80*/  IMAD.IADD R5, R8, 0x1, R5 ;  /* 0x0000000108057824 */ /* 0x000fc800078e0205 */
[----:B------:R-:W-:Y:S01]  /*0c90*/  IMAD.IADD R10, R6, 0x1, R7 ;  /* 0x00000001060a7824 */ /* 0x000fe200078e0207 */
[----:B------:R-:W-:-:S04]  /*0ca0*/  ISETP.GE.AND P0, PT, R5, UR6, PT ;  /* 0x0000000605007c0c */ /* 0x000fc8000bf06270 */
[C---:B------:R-:W-:Y:S02]  /*0cb0*/  ISETP.GE.AND P1, PT, R10.reuse, UR6, PT ;  /* 0x000000060a007c0c */ /* 0x040fe4000bf26270 */
[----:B------:R-:W-:Y:S02]  /*0cc0*/  ISETP.LT.OR P0, PT, R5, RZ, P0 ;  /* 0x000000ff0500720c */ /* 0x000fe40000701670 */
[----:B------:R-:W-:-:S11]  /*0cd0*/  ISETP.LT.OR P1, PT, R10, RZ, P1 ;  /* 0x000000ff0a00720c */ /* 0x000fd60000f21670 */
[----:B------:R-:W0:Y:S01]  /*0ce0*/  @!P0 LDC.64 R8, c[0x0][0x380] ;  /* 0x0000e000ff088b82 */ /* 0x000e220000000a00 */
[----:B------:R-:W-:Y:S02]  /*0cf0*/  @!P0 IMAD R5, R5, 0x3, RZ ;  /* 0x0000000305058824 */ /* 0x000fe400078e02ff */
[----:B------:R-:W-:-:S03]  /*0d00*/  @!P1 IMAD R11, R10, 0x3, RZ ;  /* 0x000000030a0b9824 */ /* 0x000fc600078e02ff */
[-C--:B------:R-:W-:Y:S02]  /*0d10*/  @!P0 IADD3 R10, P2, PT, R5, R24.reuse, RZ ;  /* 0x00000018050a8210 */ /* 0x080fe40007f5e0ff */
[----:B------:R-:W1:Y:S01]  /*0d20*/  @!P1 LDC.64 R6, c[0x0][0x380] ;  /* 0x0000e000ff069b82 */ /* 0x000e620000000a00 */
[----:B------:R-:W-:Y:S02]  /*0d30*/  @!P1 IADD3 R24, P3, PT, R11, R24, RZ ;  /* 0x000000180b189210 */ /* 0x000fe40007f7e0ff */
[----:B------:R-:W-:-:S03]  /*0d40*/  @!P0 IMAD.X R11, RZ, RZ, R4, P2 ;  /* 0x000000ffff0b8224 */ /* 0x000fc600010e0604 */
[----:B------:R-:W-:Y:S02]  /*0d50*/  @!P1 IMAD.X R5, RZ, RZ, R4, P3 ;  /* 0x000000ffff059224 */ /* 0x000fe400018e0604 */
[----:B------:R-:W-:Y:S01]  /*0d60*/  IMAD.MOV.U32 R4, RZ, RZ, RZ ;  /* 0x000000ffff047224 */ /* 0x000fe200078e00ff */
[----:B0-----:R-:W-:-:S04]  /*0d70*/  @!P0 LEA R8, P2, R10, R8, 0x1 ;  /* 0x000000080a088211 */ /* 0x001fc800078408ff */
[----:B------:R-:W-:Y:S02]  /*0d80*/  @!P0 LEA.HI.X R9, R10, R9, R11, 0x1, P2 ;  /* 0x000000090a098211 */ /* 0x000fe400010f0c0b */
[----:B-1----:R-:W-:-:S03]  /*0d90*/  @!P1 LEA R6, P3, R24, R6, 0x1 ;  /* 0x0000000618069211 */ /* 0x002fc600078608ff */
[----:B------:R-:W2:Y:S01]  /*0da0*/  @!P0 LDG.E.U16.CONSTANT R4, desc[UR8][R8.64] ;  /* 0x0000000808048981 */ /* 0x000ea2000c1e9500 */
[----:B------:R-:W-:-:S06]  /*0db0*/  @!P1 LEA.HI.X R7, R24, R7, R5, 0x1, P3 ;  /* 0x0000000718079211 */ /* 0x000fcc00018f0c05 */
[----:B------:R-:W2:Y:S01]  /*0dc0*/  @!P1 LDG.E.U16.CONSTANT R7, desc[UR8][R6.64] ;  /* 0x0000000806079981 */ /* 0x000ea2000c1e9500 */
[----:B------:R-:W-:Y:S02]  /*0dd0*/  IMAD.MOV.U32 R11, RZ, RZ, R2 ;  /* 0x000000ffff0b7224 */ /* 0x000fe400078e0002 */
[----:B--2---:R-:W-:-:S05]  /*0de0*/  @!P1 IMAD.IADD R4, R4, 0x1, R7 ;  /* 0x0000000104049824 */ /* 0x004fca00078e0207 */
[----:B------:R-:W-:-:S07]  /*0df0*/  IADD3 R3, PT, PT, R3, R4, RZ ;  /* 0x0000000403037210 */ /* 0x000fce0007ffe0ff */
.L_x_5:
[----:B------:R-:W0:Y:S01]  /*0e00*/  LDC R2, c[0x0][0x3a0] ;  /* 0x0000e800ff027b82 */ /* 0x000e220000000800 */
[----:B------:R-:W1:Y:S01]  /*0e10*/  LDCU.64 UR10, c[0x0][0x390] ;  /* 0x00007200ff0a77ac */ /* 0x000e620008000a00 */
[----:B------:R-:W2:Y:S01]  /*0e20*/  LDCU.64 UR12, c[0x0][0x3a8] ;  /* 0x00007500ff0c77ac */ /* 0x000ea20008000a00 */
[----:B0-----:R-:W-:-:S04]  /*0e30*/  LEA.HI R4, R2, R2, RZ, 0x1 ;  /* 0x0000000202047211 */ /* 0x001fc800078f08ff */
[----:B------:R-:W-:-:S04]  /*0e40*/  SHF.R.S32.HI R4, RZ, 0x1, R4 ;  /* 0x00000001ff047819 */ /* 0x000fc80000011404 */
[----:B------:R-:W-:-:S04]  /*0e50*/  IADD3 R11, PT, PT, R11, R18, -R4 ;  /* 0x000000120b0b7210 */ /* 0x000fc80007ffe804 */
[----:B------:R-:W-:-:S04]  /*0e60*/  ISETP.GE.AND P0, PT, R11, UR6, PT ;  /* 0x000000060b007c0c */ /* 0x000fc8000bf06270 */
[----:B------:R-:W-:-:S13]  /*0e70*/  ISETP.LT.OR P0, PT, R11, RZ, P0 ;  /* 0x000000ff0b00720c */ /* 0x000fda0000701670 */
[----:B------:R-:W0:Y:S01]  /*0e80*/  @!P0 LDC.64 R8, c[0x0][0x398] ;  /* 0x0000e600ff088b82 */ /* 0x000e220000000a00 */
[----:B------:R-:W-:Y:S02]  /*0e90*/  @!P0 IMAD.MOV.U32 R6, RZ, RZ, R20 ;  /* 0x000000ffff068224 */ /* 0x000fe400078e0014 */
[----:B------:R-:W-:Y:S02]  /*0ea0*/  @!P0 IMAD.MOV.U32 R7, RZ, RZ, RZ ;  /* 0x000000ffff078224 */ /* 0x000fe400078e00ff */
[----:B------:R-:W-:-:S03]  /*0eb0*/  @!P0 IMAD R11, R11, 0x3, RZ ;  /* 0x000000030b0b8824 */ /* 0x000fc600078e02ff */
[----:B------:R-:W3:Y:S01]  /*0ec0*/  @!P0 LDC.64 R4, c[0x0][0x380] ;  /* 0x0000e000ff048b82 */ /* 0x000ee20000000a00 */
[----:B0-----:R-:W-:-:S04]  /*0ed0*/  @!P0 IMAD.WIDE.U32 R6, R0, R8, R6 ;  /* 0x0000000800068225 */ /* 0x001fc800078e0006 */
[----:B------:R-:W-:Y:S01]  /*0ee0*/  @!P0 IMAD R7, R0, R9, R7 ;  /* 0x0000000900078224 */ /* 0x000fe200078e0207 */
[----:B------:R-:W-:-:S05]  /*0ef0*/  @!P0 IADD3 R6, P1, PT, R11, R6, RZ ;  /* 0x000000060b068210 */ /* 0x000fca0007f3e0ff */
[----:B------:R-:W-:Y:S01]  /*0f00*/  @!P0 IMAD.X R7, RZ, RZ, R7, P1 ;  /* 0x000000ffff078224 */ /* 0x000fe200008e0607 */
[----:B---3--:R-:W-:-:S04]  /*0f10*/  @!P0 LEA R4, P1, R6, R4, 0x1 ;  /* 0x0000000406048211 */ /* 0x008fc800078208ff */
[----:B------:R-:W-:-:S05]  /*0f20*/  @!P0 LEA.HI.X R5, R6, R5, R7, 0x1, P1 ;  /* 0x0000000506058211 */ /* 0x000fca00008f0c07 */
[----:B------:R-:W3:Y:S01]  /*0f30*/  @!P0 LDG.E.U16.CONSTANT R4, desc[UR8][R4.64] ;  /* 0x0000000804048981 */ /* 0x000ee2000c1e9500 */
[----:B------:R-:W-:-:S04]  /*0f40*/  IABS R9, R2 ;  /* 0x0000000200097213 */ /* 0x000fc80000000000 */
[----:B------:R-:W0:Y:S08]  /*0f50*/  I2F.RP R8, R9 ;  /* 0x0000000900087306 */ /* 0x000e300000209400 */
[----:B0-----:R-:W0:Y:S02]  /*0f60*/  MUFU.RCP R8, R8 ;  /* 0x0000000800087308 */ /* 0x001e240000001000 */
[----:B0-----:R-:W-:-:S06]  /*0f70*/  VIADD R6, R8, 0xffffffe ;  /* 0x0ffffffe08067836 */ /* 0x001fcc0000000000 */
[----:B------:R0:W4:Y:S02]  /*0f80*/  F2I.FTZ.U32.TRUNC.NTZ R7, R6 ;  /* 0x0000000600077305 */ /* 0x000124000021f000 */
[----:B0-----:R-:W-:Y:S02]  /*0f90*/  IMAD.MOV.U32 R6, RZ, RZ, RZ ;  /* 0x000000ffff067224 */ /* 0x001fe400078e00ff */
[----:B----4-:R-:W-:-:S04]  /*0fa0*/  IMAD.MOV R10, RZ, RZ, -R7 ;  /* 0x000000ffff0a7224 */ /* 0x010fc800078e0a07 */
[----:B------:R-:W-:-:S04]  /*0fb0*/  IMAD R11, R10, R9, RZ ;  /* 0x000000090a0b7224 */ /* 0x000fc800078e02ff */
[----:B------:R-:W-:-:S04]  /*0fc0*/  IMAD.HI.U32 R7, R7, R11, R6 ;  /* 0x0000000b07077227 */ /* 0x000fc800078e0006 */
[----:B---3--:R-:W-:-:S05]  /*0fd0*/  @!P0 IMAD.IADD R3, R3, 0x1, R4 ;  /* 0x0000000103038824 */ /* 0x008fca00078e0204 */
[----:B------:R-:W-:Y:S02]  /*0fe0*/  IABS R4, R3 ;  /* 0x0000000300047213 */ /* 0x000fe40000000000 */
[----:B------:R-:W-:-:S03]  /*0ff0*/  LOP3.LUT R3, R3, R2, RZ, 0x3c, !PT ;  /* 0x0000000203037212 */ /* 0x000fc600078e3cff */
[----:B------:R-:W-:Y:S01]  /*1000*/  IMAD.HI.U32 R7, R7, R4, RZ ;  /* 0x0000000407077227 */ /* 0x000fe200078e00ff */
[----:B------:R-:W-:-:S03]  /*1010*/  ISETP.GE.AND P2, PT, R3, RZ, PT ;  /* 0x000000ff0300720c */ /* 0x000fc60003f46270 */
[----:B------:R-:W-:-:S04]  /*1020*/  IMAD.MOV R5, RZ, RZ, -R7 ;  /* 0x000000ffff057224 */ /* 0x000fc800078e0a07 */
[----:B------:R-:W-:Y:S02]  /*1030*/  IMAD R4, R9, R5, R4 ;  /* 0x0000000509047224 */ /* 0x000fe400078e0204 */
[----:B------:R-:W-:-:S03]  /*1040*/  IMAD.MOV.U32 R5, RZ, RZ, RZ ;  /* 0x000000ffff057224 */ /* 0x000fc600078e00ff */
[----:B------:R-:W-:-:S13]  /*1050*/  ISETP.GT.U32.AND P1, PT, R9, R4, PT ;  /* 0x000000040900720c */ /* 0x000fda0003f24070 */
[----:B------:R-:W-:Y:S02]  /*1060*/  @!P1 IMAD.IADD R4, R4, 0x1, -R9 ;  /* 0x0000000104049824 */ /* 0x000fe400078e0a09 */
[----:B------:R-:W-:Y:S01]  /*1070*/  @!P1 VIADD R7, R7, 0x1 ;  /* 0x0000000107079836 */ /* 0x000fe20000000000 */
[----:B------:R-:W-:Y:S02]  /*1080*/  ISETP.NE.AND P1, PT, R2, RZ, PT ;  /* 0x000000ff0200720c */ /* 0x000fe40003f25270 */
[----:B------:R-:W-:Y:S01]  /*1090*/  ISETP.GE.U32.AND P0, PT, R4, R9, PT ;  /* 0x000000090400720c */ /* 0x000fe20003f06070 */
[----:B------:R-:W-:-:S04]  /*10a0*/  IMAD R4, R18, 0x3, R20 ;  /* 0x0000000312047824 */ /* 0x000fc800078e0214 */
[----:B-1----:R-:W-:-:S04]  /*10b0*/  IMAD.WIDE.U32 R4, R0, UR10, R4 ;  /* 0x0000000a00047c25 */ /* 0x002fc8000f8e0004 */
[----:B------:R-:W-:-:S04]  /*10c0*/  IMAD R5, R0, UR11, R5 ;  /* 0x0000000b00057c24 */ /* 0x000fc8000f8e0205 */
[----:B------:R-:W-:Y:S01]  /*10d0*/  @P0 VIADD R7, R7, 0x1 ;  /* 0x0000000107070836 */ /* 0x000fe20000000000 */
[----:B--2---:R-:W-:-:S03]  /*10e0*/  LEA R6, P0, R4, UR12, 0x1 ;  /* 0x0000000c04067c11 */ /* 0x004fc6000f8008ff */
[----:B------:R-:W-:Y:S01]  /*10f0*/  IMAD.MOV.U32 R3, RZ, RZ, R7 ;  /* 0x000000ffff037224 */ /* 0x000fe200078e0007 */
[----:B------:R-:W-:-:S03]  /*1100*/  LEA.HI.X R7, R4, UR13, R5, 0x1, P0 ;  /* 0x0000000d04077c11 */ /* 0x000fc600080f0c05 */
[----:B------:R-:W-:Y:S01]  /*1110*/  @!P2 IMAD.MOV R3, RZ, RZ, -R3 ;  /* 0x000000ffff03a224 */ /* 0x000fe200078e0a03 */
[----:B------:R-:W-:-:S05]  /*1120*/  @!P1 LOP3.LUT R3, RZ, R2, RZ, 0x33, !PT ;  /* 0x00000002ff039212 */ /* 0x000fca00078e33ff */
[----:B------:R-:W-:Y:S01]  /*1130*/  STG.E.U16 desc[UR8][R6.64], R3 ;  /* 0x0000000306007986 */ /* 0x000fe2000c101508 */
[----:B------:R-:W-:Y:S05]  /*1140*/  EXIT ;  /* 0x000000000000794d */ /* 0x000fea0003800000 */
.L_x_9:
        /* <DEDUP_REMOVED lines=11> */
.L_x_21:


//--------------------- .text._Z9kernel2a1PKtiimmiPKiPt --------------------------
	.section	.text._Z9kernel2a1PKtiimmiPKiPt,"ax",@progbits
	.align	128
        .global         _Z9kernel2a1PKtiimmiPKiPt
        .type           _Z9kernel2a1PKtiimmiPKiPt,@function
        .size           _Z9kernel2a1PKtiimmiPKiPt,(.L_x_22 - _Z9kernel2a1PKtiimmiPKiPt)
        .other          _Z9kernel2a1PKtiimmiPKiPt,@"STO_CUDA_ENTRY STV_DEFAULT"
_Z9kernel2a1PKtiimmiPKiPt:
.text._Z9kernel2a1PKtiimmiPKiPt:
[----:B------:R-:W-:Y:S01]  /*0000*/  LDC R1, c[0x0][0x37c] ;  /* 0x0000df00ff017b82 */ /* 0x000fe20000000800 */
[----:B------:R-:W0:Y:S07]  /*0010*/  S2R R2, SR_TID.Y ;  /* 0x0000000000027919 */ /* 0x000e2e0000002200 */
[----:B------:R-:W1:Y:S01]  /*0020*/  S2UR UR4, SR_CTAID.Y ;  /* 0x00000000000479c3 */ /* 0x000e620000002600 */
[----:B------:R-:W2:Y:S01]  /*0030*/  LDCU.64 UR10, c[0x0][0x388] ;  /* 0x00007100ff0a77ac */ /* 0x000ea20008000a00 */
[----:B------:R-:W3:Y:S06]  /*0040*/  S2R R23, SR_TID.X ;  /* 0x0000000000177919 */ /* 0x000eec0000002100 */
[----:B------:R-:W3:Y:S01]  /*0050*/  LDC R22, c[0x0][0x360] ;  /* 0x0000d800ff167b82 */ /* 0x000ee20000000800 */
[----:B------:R-:W1:Y:S07]  /*0060*/  LDCU UR5, c[0x0][0x364] ;  /* 0x00006c80ff0577ac */ /* 0x000e6e0008000800 */
[----:B------:R-:W3:Y:S01]  /*0070*/  S2UR UR6, SR_CTAID.X ;  /* 0x00000000000679c3 */ /* 0x000ee20000002500 */
[----:B-1----:R-:W-:-:S06]  /*0080*/  UIMAD UR4, UR4, UR5, URZ ;  /* 0x00000005040472a4 */ /* 0x002fcc000f8e02ff */
[----:B0-----:R-:W-:-:S05]  /*0090*/  VIADD R0, R2, UR4 ;  /* 0x0000000402007c36 */ /* 0x001fca0008000000 */
[----:B--2---:R-:W-:Y:S01]  /*00a0*/  ISETP.GE.AND P0, PT, R0, UR11, PT ;  /* 0x0000000b00007c0c */ /* 0x004fe2000bf06270 */
[----:B---3--:R-:W-:-:S05]  /*00b0*/  IMAD R22, R22, UR6, R23 ;  /* 0x0000000616167c24 */ /* 0x008fca000f8e0217 */
[----:B------:R-:W-:-:S13]  /*00c0*/  ISETP.GE.OR P0, PT, R22, UR10, P0 ;  /* 0x0000000a16007c0c */ /* 0x000fda0008706670 */
[----:B------:R-:W-:Y:S05]  /*00d0*/  @P0 EXIT ;  /* 0x000000000000094d */ /* 0x000fea0003800000 */
[----:B------:R-:W0:Y:S01]  /*00e0*/  LDC R7, c[0x0][0x3a0] ;  /* 0x0000e800ff077b82 */ /* 0x000e220000000800 */
[----:B------:R-:W1:Y:S01]  /*00f0*/  S2R R3, SR_CTAID.Z ;  /* 0x0000000000037919 */ /* 0x000e620000002700 */
        /* <DEDUP_REMOVED lines=9> */
[----:B------:R-:W-:-:S04]  /*0190*/  IMAD.MOV.U32 R5, RZ, RZ, RZ ;  /* 0x000000ffff057224 */ /* 0x000fc800078e00ff */
[----:B------:R-:W-:-:S06]  /*01a0*/  IMAD.IADD R6, R0, 0x1, -R9 ;  /* 0x0000000100067824 */ /* 0x000fcc00078e0a09 */
[----:B------:R-:W-:Y:S05]  /*01b0*/  @!P0 BRA `(.L_x_11) ;  /* 0x0000000800c88947 */ /* 0x000fea0003800000 */
[----:B------:R-:W0:Y:S01]  /*01c0*/  LDCU.64 UR6, c[0x0][0x3a8] ;  /* 0x00007500ff0677ac */ /* 0x000e220008000a00 */
[----:B------:R-:W-:Y:S01]  /*01d0*/  IADD3 R2, PT, PT, R7, UR4, R2 ;  /* 0x0000000407027c10 */ /* 0x000fe2000fffe002 */
[C---:B------:R-:W-:Y:S01]  /*01e0*/  IMAD R10, R3.reuse, UR11, R0 ;  /* 0x0000000b030a7c24 */ /* 0x040fe2000f8e0200 */
[----:B------:R-:W-:Y:S01]  /*01f0*/  LOP3.LUT R5, RZ, R9, RZ, 0x33, !PT ;  /* 0x00000009ff057212 */ /* 0x000fe200078e33ff */
[----:B------:R-:W-:Y:S01]  /*0200*/  IMAD.MOV.U32 R20, RZ, RZ, RZ ;  /* 0x000000ffff147224 */ /* 0x000fe200078e00ff */
[----:B------:R-:W-:Y:S01]  /*0210*/  LOP3.LUT R11, R4, 0x7ffffffc, RZ, 0xc0, !PT ;  /* 0x7ffffffc040b7812 */ /* 0x000fe200078ec0ff */
[----:B------:R-:W-:Y:S01]  /*0220*/  IMAD R8, R3, UR11, R2 ;  /* 0x0000000b03087c24 */ /* 0x000fe2000f8e0202 */
[----:B------:R-:W-:Y:S02]  /*0230*/  IADD3 R7, PT, PT, -R9, R10, RZ ;  /* 0x0000000a09077210 */ /* 0x000fe40007ffe1ff */
[--C-:B------:R-:W-:Y:S01]  /*0240*/  IADD3 R2, PT, PT, R2, -0x2, -R9.reuse ;  /* 0xfffffffe02027810 */ /* 0x100fe20007ffe809 */
[----:B------:R-:W-:Y:S01]  /*0250*/  IMAD.IADD R12, R8, 0x1, -R9 ;  /* 0x00000001080c7824 */ /* 0x000fe200078e0a09 */
[----:B------:R-:W-:Y:S01]  /*0260*/  IADD3 R4, PT, PT, R6, 0x3, RZ ;  /* 0x0000000306047810 */ /* 0x000fe20007ffe0ff */
[----:B------:R-:W-:Y:S01]  /*0270*/  IMAD.IADD R5, R8, 0x1, R5 ;  /* 0x0000000108057824 */ /* 0x000fe200078e0205 */
[C---:B------:R-:W-:Y:S01]  /*0280*/  IADD3 R6, PT, PT, R7.reuse, 0x1, RZ ;  /* 0x0000000107067810 */ /* 0x040fe20007ffe0ff */
[----:B------:R-:W-:Y:S01]  /*0290*/  IMAD.MOV R11, RZ, RZ, -R11 ;  /* 0x000000ffff0b7224 */ /* 0x000fe200078e0a0b */
[----:B------:R-:W-:Y:S01]  /*02a0*/  IADD3 R8, PT, PT, R12, -0x2, RZ ;  /* 0xfffffffe0c087810 */ /* 0x000fe20007ffe0ff */
[C---:B------:R-:W-:Y:S01]  /*02b0*/  VIADD R19, R7.reuse, 0x2 ;  /* 0x0000000207137836 */ /* 0x040fe20000000000 */
[----:B0-----:R-:W-:Y:S01]  /*02c0*/  UIADD3 UR5, UP0, UPT, UR6, 0x8, URZ ;  /* 0x0000000806057890 */ /* 0x001fe2000ff1e0ff */
[----:B------:R-:W-:-:S02]  /*02d0*/  VIADD R18, R7, 0x3 ;  /* 0x0000000307127836 */ /* 0x000fc40000000000 */
[C---:B------:R-:W-:Y:S01]  /*02e0*/  VIADD R10, R12.reuse, 0xfffffffc ;  /* 0xfffffffc0c0a7836 */ /* 0x040fe20000000000 */
[----:B------:R-:W-:Y:S01]  /*02f0*/  UIADD3.X UR6, UPT, UPT, URZ, UR7, URZ, UP0, !UPT ;  /* 0x00000007ff067290 */ /* 0x000fe200087fe4ff */
[----:B------:R-:W-:Y:S01]  /*0300*/  VIADD R9, R12, 0xfffffffd ;  /* 0xfffffffd0c097836 */ /* 0x000fe20000000000 */
[----:B------:R-:W-:Y:S01]  /*0310*/  MOV R24, UR5 ;  /* 0x0000000500187c02 */ /* 0x000fe20008000f00 */
[----:B------:R-:W0:Y:S03]  /*0320*/  LDCU UR7, c[0x0][0x38c] ;  /* 0x00007180ff0777ac */ /* 0x000e260008000800 */
[----:B------:R-:W-:-:S07]  /*0330*/  IMAD.U32 R21, RZ, RZ, UR6 ;  /* 0x00000006ff157e24 */ /* 0x000fce000f8e00ff */
.L_x_12:
[----:B------:R-:W-:Y:S01]  /*0340*/  VIADD R12, R4, 0xfffffffd ;  /* 0xfffffffd040c7836 */ /* 0x000fe20000000000 */
[----:B0-----:R-:W-:Y:S01]  /*0350*/  UMOV UR11, UR7 ;  /* 0x00000007000b7c82 */ /* 0x001fe20008000000 */
[----:B------:R-:W-:Y:S02]  /*0360*/  IADD3 R14, PT, PT, R2, 0x1, RZ ;  /* 0x00000001020e7810 */ /* 0x000fe40007ffe0ff */
[----:B------:R-:W-:Y:S02]  /*0370*/  SHF.R.S32.HI R17, RZ, 0x1f, R7 ;  /* 0x0000001fff117819 */ /* 0x000fe40000011407 */
[C---:B------:R-:W-:Y:S02]  /*0380*/  ISETP.GE.AND P0, PT, R12.reuse, UR11, PT ;  /* 0x0000000b0c007c0c */ /* 0x040fe4000bf06270 */
[----:B------:R-:W-:Y:S02]  /*0390*/  SHF.R.S32.HI R23, RZ, 0x1f, R22 ;  /* 0x0000001fff177819 */ /* 0x000fe40000011416 */
[----:B------:R-:W-:-:S02]  /*03a0*/  ISETP.LT.OR P1, PT, R12, RZ, P0 ;  /* 0x000000ff0c00720c */ /* 0x000fc40000721670 */
[----:B------:R-:W-:-:S04]  /*03b0*/  ISETP.GE.AND P0, PT, R14, UR11, PT ;  /* 0x0000000b0e007c0c */ /* 0x000fc8000bf06270 */
[----:B------:R-:W-:-:S07]  /*03c0*/  ISETP.LT.OR P0, PT, R14, RZ, P0 ;  /* 0x000000ff0e00720c */ /* 0x000fce0000701670 */
[----:B------:R-:W0:Y:S08]  /*03d0*/  @!P1 LDC.64 R12, c[0x0][0x398] ;  /* 0x0000e600ff0c9b82 */ /* 0x000e300000000a00 */
[----:B------:R-:W1:Y:S01]  /*03e0*/  @!P1 LDC.64 R14, c[0x0][0x380] ;  /* 0x0000e000ff0e9b82 */ /* 0x000e620000000a00 */
[----:B0-----:R-:W-:-:S07]  /*03f0*/  @!P1 IMAD R26, R17, R12, RZ ;  /* 0x0000000c111a9224 */ /* 0x001fce00078e02ff */
[----:B------:R-:W0:Y:S01]  /*0400*/  @!P0 LDC.64 R16, c[0x0][0x398] ;  /* 0x0000e600ff108b82 */ /* 0x000e220000000a00 */
[----:B------:R-:W-:-:S04]  /*0410*/  @!P1 IMAD.WIDE.U32 R28, R7, R12, R22 ;  /* 0x0000000c071c9225 */ /* 0x000fc800078e0016 */
[----:B------:R-:W-:Y:S01]  /*0420*/  @!P1 IMAD R13, R7, R13, R26 ;  /* 0x0000000d070d9224 */ /* 0x000fe200078e021a */
[----:B-1----:R-:W-:Y:S01]  /*0430*/  @!P1 LEA R26, P2, R28, R14, 0x1 ;  /* 0x0000000e1c1a9211 */ /* 0x002fe200078408ff */
[----:B------:R-:W-:Y:S02]  /*0440*/  @!P0 IMAD.MOV.U32 R14, RZ, RZ, R22 ;  /* 0x000000ffff0e8224 */ /* 0x000fe400078e0016 */
[----:B------:R-:W-:Y:S01]  /*0450*/  @!P1 IMAD.IADD R12, R29, 0x1, R13 ;  /* 0x000000011d0c9824 */ /* 0x000fe200078e020d */
[----:B------:R-:W-:-:S04]  /*0460*/  @!P0 SHF.R.S32.HI R13, RZ, 0x1f, R5 ;  /* 0x0000001fff0d8819 */ /* 0x000fc80000011405 */
[----:B------:R-:W-:Y:S02]  /*0470*/  @!P1 LEA.HI.X R27, R28, R15, R12, 0x1, P2 ;  /* 0x0000000f1c1b9211 */ /* 0x000fe400010f0c0c */
[----:B------:R-:W-:Y:S01]  /*0480*/  @!P0 MOV R15, R23 ;  /* 0x00000017000f8202 */ /* 0x000fe20000000f00 */
[-C--:B0-----:R-:W-:Y:S02]  /*0490*/  @!P0 IMAD R28, R13, R16.reuse, RZ ;  /* 0x000000100d1c8224 */ /* 0x081fe400078e02ff */
[----:B------:R-:W0:Y:S01]  /*04a0*/  @!P0 LDC.64 R12, c[0x0][0x380] ;  /* 0x0000e000ff0c8b82 */ /* 0x000e220000000a00 */
[----:B------:R-:W-:-:S04]  /*04b0*/  @!P0 IMAD.WIDE.U32 R14, R5, R16, R14 ;  /* 0x00000010050e8225 */ /* 0x000fc800078e000e */
[----:B------:R-:W-:Y:S01]  /*04c0*/  @!P0 IMAD R17, R5, R17, R28 ;  /* 0x0000001105118224 */ /* 0x000fe200078e021c */
[----:B0-----:R-:W-:-:S03]  /*04d0*/  @!P0 LEA R28, P2, R14, R12, 0x1 ;  /* 0x0000000c0e1c8211 */ /* 0x001fc600078408ff */
[----:B------:R-:W-:Y:S02]  /*04e0*/  @!P0 IMAD.IADD R12, R15, 0x1, R17 ;  /* 0x000000010f0c8824 */ /* 0x000fe400078e0211 */
[----:B------:R-:W-:-:S03]  /*04f0*/  IMAD.MOV.U32 R17, RZ, RZ, RZ ;  /* 0x000000ffff117224 */ /* 0x000fc600078e00ff */
[----:B------:R-:W-:-:S03]  /*0500*/  @!P0 LEA.HI.X R29, R14, R13, R12, 0x1, P2 ;  /* 0x0000000d0e1d8211 */ /* 0x000fc600010f0c0c */
[----:B------:R0:W2:Y:S04]  /*0510*/  @!P1 LDG.E.U16.CONSTANT R17, desc[UR8][R26.64] ;  /* 0x000000081a119981 */ /* 0x0000a8000c1e9500 */
[----:B------:R1:W2:Y:S01]  /*0520*/  @!P0 LDG.E.U16.CONSTANT R28, desc[UR8][R28.64] ;  /* 0x000000081c1c8981 */ /* 0x0002a2000c1e9500 */
[----:B------:R-:W-:Y:S02]  /*0530*/  IADD3 R12, PT, PT, R4, -0x2, RZ ;  /* 0xfffffffe040c7810 */ /* 0x000fe40007ffe0ff */
[----:B------:R-:W-:Y:S02]  /*0540*/  SHF.R.S32.HI R25, RZ, 0x1f, R6 ;  /* 0x0000001fff197819 */ /* 0x000fe40000011406 */
[----:B------:R-:W-:Y:S01]  /*0550*/  ISETP.GE.AND P1, PT, R12, UR11, PT ;  /* 0x0000000b0c007c0c */ /* 0x000fe2000bf26270 */
[----:B0-----:R-:W-:Y:S01]  /*0560*/  IMAD.MOV.U32 R27, RZ, RZ, R21 ;  /* 0x000000ffff1b7224 */ /* 0x001fe200078e0015 */
[----:B------:R-:W-:-:S02]  /*0570*/  MOV R26, R24 ;  /* 0x00000018001a7202 */ /* 0x000fc40000000f00 */
[----:B------:R-:W-:Y:S02]  /*0580*/  ISETP.LT.OR P2, PT, R12, RZ, P1 ;  /* 0x000000ff0c00720c */ /* 0x000fe40000f41670 */
[C---:B------:R-:W-:Y:S01]  /*0590*/  ISETP.GE.AND P1, PT, R2.reuse, UR11, PT ;  /* 0x0000000b02007c0c */ /* 0x040fe2000bf26270 */
[----:B------:R-:W3:Y:S03]  /*05a0*/  LDG.E.CONSTANT R21, desc[UR8][R26.64+-0x8] ;  /* 0xfffff8081a157981 */ /* 0x000ee6000c1e9900 */
[----:B------:R-:W-:-:S07]  /*05b0*/  ISETP.LT.OR P1, PT, R2, RZ, P1 ;  /* 0x000000ff0200720c */ /* 0x000fce0000f21670 */
[----:B------:R-:W0:Y:S01]  /*05c0*/  @!P2 LDC.64 R12, c[0x0][0x398] ;  /* 0x0000e600ff0cab82 */ /* 0x000e220000000a00 */
[----:B------:R-:W-:Y:S02]  /*05d0*/  @!P2 IMAD.MOV.U32 R30, RZ, RZ, R22 ;  /* 0x000000ffff1ea224 */ /* 0x000fe400078e0016 */
[----:B------:R-:W-:-:S05]  /*05e0*/  @!P2 IMAD.MOV.U32 R31, RZ, RZ, R23 ;  /* 0x000000ffff1fa224 */ /* 0x000fca00078e0017 */
[----:B------:R-:W4:Y:S01]  /*05f0*/  @!P2 LDC.64 R14, c[0x0][0x380] ;  /* 0x0000e000ff0eab82 */ /* 0x000f220000000a00 */
[-C--:B0-----:R-:W-:Y:S02]  /*0600*/  @!P2 IMAD R16, R25, R12.reuse, RZ ;  /* 0x0000000c1910a224 */ /* 0x081fe400078e02ff */
[----:B------:R-:W-:-:S04]  /*0610*/  @!P2 IMAD.WIDE.U32 R30, R6, R12, R30 ;  /* 0x0000000c061ea225 */ /* 0x000fc800078e001e */
[----:B------:R-:W-:Y:S01]  /*0620*/  @!P2 IMAD R13, R6, R13, R16 ;  /* 0x0000000d060da224 */ /* 0x000fe200078e0210 */
[----:B----4-:R-:W-:-:S03]  /*0630*/  @!P2 LEA R14, P3, R30, R14, 0x1 ;  /* 0x0000000e1e0ea211 */ /* 0x010fc600078608ff */
[----:B------:R-:W-:-:S05]  /*0640*/  @!P2 IMAD.IADD R13, R31, 0x1, R13 ;  /* 0x000000011f0da824 */ /* 0x000fca00078e020d */
[----:B------:R-:W-:Y:S02]  /*0650*/  @!P2 LEA.HI.X R15, R30, R15, R13, 0x1, P3 ;  /* 0x0000000f1e0fa211 */ /* 0x000fe400018f0c0d */
[----:B------:R-:W0:Y:S01]  /*0660*/  @!P1 LDC.64 R12, c[0x0][0x398] ;  /* 0x0000e600ff0c9b82 */ /* 0x000e220000000a00 */
[----:B-1----:R-:W-:Y:S01]  /*0670*/  SHF.R.S32.HI R29, RZ, 0x1f, R8 ;  /* 0x0000001fff1d7819 */ /* 0x002fe20000011408 */
[----:B------:R-:W-:Y:S01]  /*0680*/  @!P1 IMAD.MOV.U32 R24, RZ, RZ, R22 ;  /* 0x000000ffff189224 */ /* 0x000fe200078e0016 */
[----:B------:R-:W-:-:S03]  /*0690*/  @!P1 MOV R25, R23 ;  /* 0x0000001700199202 */ /* 0x000fc60000000f00 */
[-C--:B0-----:R-:W-:Y:S02]  /*06a0*/  @!P1 IMAD R29, R29, R12.reuse, RZ ;  /* 0x0000000c1d1d9224 */ /* 0x081fe400078e02ff */
[----:B------:R-:W-:-:S04]  /*06b0*/  @!P1 IMAD.WIDE.U32 R24, R8, R12, R24 ;  /* 0x0000000c08189225 */ /* 0x000fc800078e0018 */
[----:B------:R-:W-:Y:S02]  /*06c0*/  @!P1 IMAD R29, R8, R13, R29 ;  /* 0x0000000d081d9224 */ /* 0x000fe400078e021d */
[----:B------:R-:W0:Y:S01]  /*06d0*/  @!P1 LDC.64 R12, c[0x0][0x380] ;  /* 0x0000e000ff0c9b82 */ /* 0x000e220000000a00 */
[----:B------:R-:W-:Y:S02]  /*06e0*/  HFMA2 R16, -RZ, RZ, 0, 0 ;  /* 0x00000000ff107431 */ /* 0x000fe400000001ff */
[----:B------:R-:W-:Y:S02]  /*06f0*/  @!P1 IMAD.IADD R29, R25, 0x1, R29 ;  /* 0x00000001191d9824 */ /* 0x000fe400078e021d */
[----:B------:R-:W4:Y:S04]  /*0700*/  LDG.E.CONSTANT R25, desc[UR8][R26.64+-0x4] ;  /* 0xfffffc081a197981 */ /* 0x000f28000c1e9900 */
[----:B------:R-:W5:Y:S01]  /*0710*/  @!P2 LDG.E.U16.CONSTANT R16, desc[UR8][R14.64] ;  /* 0x000000080e10a981 */ /* 0x000f62000c1e9500 */
[----:B--2---:R-:W-:Y:S01]  /*0720*/  @!P0 IMAD.IADD R17, R17, 0x1, R28 ;  /* 0x0000000111118824 */ /* 0x004fe200078e021c */
[----:B0-----:R-:W-:-:S04]  /*0730*/  @!P1 LEA R28, P0, R24, R12, 0x1 ;  /* 0x0000000c181c9211 */ /* 0x001fc800078008ff */
[----:B------:R-:W-:-:S05]  /*0740*/  @!P1 LEA.HI.X R29, R24, R13, R29, 0x1, P0 ;  /* 0x0000000d181d9211 */ /* 0x000fca00000f0c1d */
[----:B------:R0:W5:Y:S01]  /*0750*/  @!P1 LDG.E.U16.CONSTANT R15, desc[UR8][R28.64] ;  /* 0x000000081c0f9981 */ /* 0x000162000c1e9500 */
[----:B------:R-:W-:-:S05]  /*0760*/  VIADD R12, R4, 0xffffffff ;  /* 0xffffffff040c7836 */ /* 0x000fca0000000000 */
[----:B------:R-:W-:-:S04]  /*0770*/  ISETP.GE.AND P0, PT, R12, UR11, PT ;  /* 0x0000000b0c007c0c */ /* 0x000fc8000bf06270 */
[----:B------:R-:W-:-:S13]  /*0780*/  ISETP.LT.OR P0, PT, R12, RZ, P0 ;  /* 0x000000ff0c00720c */ /* 0x000fda0000701670 */
[----:B------:R-:W1:Y:S01]  /*0790*/  @!P0 LDC.64 R12, c[0x0][0x398] ;  /* 0x0000e600ff0c8b82 */ /* 0x000e620000000a00 */
[----:B------:R-:W-:Y:S01]  /*07a0*/  SHF.R.S32.HI R31, RZ, 0x1f, R19 ;  /* 0x0000001fff1f7819 */ /* 0x000fe20000011413 */
[----:B0-----:R-:W-:Y:S01]  /*07b0*/  @!P0 IMAD.MOV.U32 R29, RZ, RZ, R23 ;  /* 0x000000ffff1d8224 */ /* 0x001fe200078e0017 */
[----:B------:R-:W-:Y:S01]  /*07c0*/  @!P0 MOV R28, R22 ;  /* 0x00000016001c8202 */ /* 0x000fe20000000f00 */
[----:B---3--:R-:W-:Y:S02]  /*07d0*/  IMAD R17, R21, R17, R20 ;  /* 0x0000001115117224 */ /* 0x008fe400078e0214 */
[-C--:B-1----:R-:W-:Y:S02]  /*07e0*/  @!P0 IMAD R14, R31, R12.reuse, RZ ;  /* 0x0000000c1f0e8224 */ /* 0x082fe400078e02ff */
[----:B------:R-:W-:-:S04]  /*07f0*/  @!P0 IMAD.WIDE.U32 R28, R19, R12, R28 ;  /* 0x0000000c131c8225 */ /* 0x000fc800078e001c */
[----:B------:R-:W-:Y:S02]  /*0800*/  @!P0 IMAD R21, R19, R13, R14 ;  /* 0x0000000d13158224 */ /* 0x000fe400078e020e */
[----:B------:R-:W0:Y:S02]  /*0810*/  @!P0 LDC.64 R12, c[0x0][0x380] ;  /* 0x0000e000ff0c8b82 */ /* 0x000e240000000a00 */
[----:B------:R-:W-:Y:S01]  /*0820*/  @!P0 IMAD.IADD R21, R29, 0x1, R21 ;  /* 0x000000011d158824 */ /* 0x000fe200078e0215 */
[----:B0-----:R-:W-:Y:S02]  /*0830*/  @!P0 LEA R20, P2, R28, R12, 0x1 ;  /* 0x0000000c1c148211 */ /* 0x001fe400078408ff */
[----:B------:R-:W-:Y:S02]  /*0840*/  IADD3 R12, PT, PT, R2, -0x1, RZ ;  /* 0xffffffff020c7810 */ /* 0x000fe40007ffe0ff */
[----:B------:R-:W-:Y:S02]  /*0850*/  @!P0 LEA.HI.X R21, R28, R13, R21, 0x1, P2 ;  /* 0x0000000d1c158211 */ /* 0x000fe400010f0c15 */
[----:B------:R-:W-:-:S04]  /*0860*/  ISETP.GE.AND P2, PT, R12, UR11, PT ;  /* 0x0000000b0c007c0c */ /* 0x000fc8000bf46270 */
[----:B------:R-:W-:-:S13]  /*0870*/  ISETP.LT.OR P2, PT, R12, RZ, P2 ;  /* 0x000000ff0c00720c */ /* 0x000fda0001741670 */
[----:B------:R-:W0:Y:S01]  /*0880*/  @!P2 LDC.64 R12, c[0x0][0x398] ;  /* 0x0000e600ff0cab82 */ /* 0x000e220000000a00 */
[----:B------:R-:W-:Y:S02]  /*0890*/  @!P2 IMAD.MOV.U32 R24, RZ, RZ, R22 ;  /* 0x000000ffff18a224 */ /* 0x000fe400078e0016 */
[----:B-----5:R-:W-:Y:S01]  /*08a0*/  @!P1 IMAD.IADD R16, R16, 0x1, R15 ;  /* 0x0000000110109824 */ /* 0x020fe200078e020f */
[----:B------:R-:W-:-:S05]  /*08b0*/  SHF.R.S32.HI R15, RZ, 0x1f, R9 ;  /* 0x0000001fff0f7819 */ /* 0x000fca0000011409 */
[----:B0-----:R-:W-:Y:S02]  /*08c0*/  @!P2 IMAD R28, R15, R12, RZ ;  /* 0x0000000c0f1ca224 */ /* 0x001fe400078e02ff */
[----:B------:R-:W0:Y:S01]  /*08d0*/  @!P2 LDC.64 R14, c[0x0][0x380] ;  /* 0x0000e000ff0eab82 */ /* 0x000e220000000a00 */
[C---:B------:R-:W-:Y:S01]  /*08e0*/  ISETP.GE.AND P1, PT, R4.reuse, UR11, PT ;  /* 0x0000000b04007c0c */ /* 0x040fe2000bf26270 */
[----:B----4-:R-:W-:Y:S01]  /*08f0*/  IMAD R16, R25, R16, R17 ;  /* 0x0000001019107224 */ /* 0x010fe200078e0211 */
[----:B------:R-:W-:Y:S02]  /*0900*/  @!P2 MOV R25, R23 ;  /* 0x000000170019a202 */ /* 0x000fe40000000f00 */
[----:B------:R-:W-:Y:S01]  /*0910*/  ISETP.LT.OR P1, PT, R4, RZ, P1 ;  /* 0x000000ff0400720c */ /* 0x000fe20000f21670 */
[C---:B------:R-:W-:Y:S02]  /*0920*/  @!P2 IMAD R13, R9.reuse, R13, R28 ;  /* 0x0000000d090da224 */ /* 0x040fe400078e021c */
[----:B------:R-:W-:-:S04]  /*0930*/  @!P2 IMAD.WIDE.U32 R24, R9, R12, R24 ;  /* 0x0000000c0918a225 */ /* 0x000fc800078e0018 */
[----:B------:R-:W-:Y:S01]  /*0940*/  @!P2 IMAD.IADD R12, R25, 0x1, R13 ;  /* 0x00000001190ca824 */ /* 0x000fe200078e020d */
[----:B0-----:R-:W-:-:S04]  /*0950*/  @!P2 LEA R28, P3, R24, R14, 0x1 ;  /* 0x0000000e181ca211 */ /* 0x001fc800078608ff */
[----:B------:R-:W-:Y:S02]  /*0960*/  @!P2 LEA.HI.X R29, R24, R15, R12, 0x1, P3 ;  /* 0x0000000f181da211 */ /* 0x000fe400018f0c0c */
[----:B------:R-:W0:Y:S01]  /*0970*/  @!P1 LDC.64 R12, c[0x0][0x398] ;  /* 0x0000e600ff0c9b82 */ /* 0x000e220000000a00 */
[----:B------:R-:W-:Y:S01]  /*0980*/  SHF.R.S32.HI R17, RZ, 0x1f, R18 ;  /* 0x0000001fff117819 */ /* 0x000fe20000011412 */
[----:B------:R-:W-:Y:S01]  /*0990*/  @!P1 IMAD.MOV.U32 R25, RZ, RZ, R23 ;  /* 0x000000ffff199224 */ /* 0x000fe200078e0017 */
[----:B------:R-:W-:Y:S01]  /*09a0*/  @!P1 MOV R24, R22 ;  /* 0x0000001600189202 */ /* 0x000fe20000000f00 */
[----:B------:R-:W-:Y:S01]  /*09b0*/  IMAD.MOV.U32 R15, RZ, RZ, RZ ;  /* 0x000000ffff0f7224 */ /* 0x000fe200078e00ff */
[----:B------:R-:W2:Y:S05]  /*09c0*/  @!P2 LDG.E.U16.CONSTANT R28, desc[UR8][R28.64] ;  /* 0x000000081c1ca981 */ /* 0x000eaa000c1e9500 */
[----:B------:R1:W2:Y:S01]  /*09d0*/  @!P0 LDG.E.U16.CONSTANT R15, desc[UR8][R20.64] ;  /* 0x00000008140f8981 */ /* 0x0002a2000c1e9500 */
[----:B0-----:R-:W-:-:S02]  /*09e0*/  @!P1 IMAD R17, R17, R12, RZ ;  /* 0x0000000c11119224 */ /* 0x001fc400078e02ff */
        /* <DEDUP_REMOVED lines=10> */
[----:B------:R-:W-:Y:S01]  /*0a90*/  SHF.R.S32.HI R17, RZ, 0x1f, R10 ;  /* 0x0000001fff117819 */ /* 0x000fe2000001140a */
[----:B------:R-:W-:Y:S01]  /*0aa0*/  @!P0 IMAD.MOV.U32 R24, RZ, RZ, R22 ;  /* 0x000000ffff188224 */ /* 0x000fe200078e0016 */
[----:B------:R-:W-:-:S03]  /*0ab0*/  @!P0 MOV R25, R23 ;  /* 0x0000001700198202 */ /* 0x000fc60000000f00 */
[-C--:B0-----:R-:W-:Y:S02]  /*0ac0*/  @!P0 IMAD R14, R17, R12.reuse, RZ ;  /* 0x0000000c110e8224 */ /* 0x081fe400078e02ff */
[C---:B------:R-:W-:Y:S01]  /*0ad0*/  @!P0 IMAD.WIDE.U32 R24, R10.reuse, R12, R24 ;  /* 0x0000000c0a188225 */ /* 0x040fe200078e0018 */
[----:B------:R-:W3:Y:S03]  /*0ae0*/  LDG.E.CONSTANT R17, desc[UR8][R26.64+0x4] ;  /* 0x000004081a117981 */ /* 0x000ee6000c1e9900 */
[----:B------:R-:W-:Y:S02]  /*0af0*/  @!P0 IMAD R14, R10, R13, R14 ;  /* 0x0000000d0a0e8224 */ /* 0x000fe400078e020e */
[----:B------:R-:W0:Y:S01]  /*0b00*/  @!P0 LDC.64 R12, c[0x0][0x380] ;  /* 0x0000e000ff0c8b82 */ /* 0x000e220000000a00 */
[----:B-1----:R-:W-:Y:S02]  /*0b10*/  IMAD.MOV.U32 R20, RZ, RZ, RZ ;  /* 0x000000ffff147224 */ /* 0x002fe400078e00ff */
[----:B------:R-:W-:-:S04]  /*0b20*/  @!P0 IMAD.IADD R14, R25, 0x1, R14 ;  /* 0x00000001190e8824 */ /* 0x000fc800078e020e */
[----:B------:R-:W4:Y:S01]  /*0b30*/  @!P1 LDG.E.U16.CONSTANT R20, desc[UR8][R30.64] ;  /* 0x000000081e149981 */ /* 0x000f22000c1e9500 */
[----:B0-----:R-:W-:-:S04]  /*0b40*/  @!P0 LEA R12, P1, R24, R12, 0x1 ;  /* 0x0000000c180c8211 */ /* 0x001fc800078208ff */
[----:B------:R-:W-:Y:S02]  /*0b50*/  @!P0 LEA.HI.X R13, R24, R13, R14, 0x1, P1 ;  /* 0x0000000d180d8211 */ /* 0x000fe400008f0c0e */
[----:B------:R-:W5:Y:S04]  /*0b60*/  LDG.E.CONSTANT R14, desc[UR8][R26.64] ;  /* 0x000000081a0e7981 */ /* 0x000f68000c1e9900 */
[----:B------:R-:W4:Y:S01]  /*0b70*/  @!P0 LDG.E.U16.CONSTANT R13, desc[UR8][R12.64] ;  /* 0x000000080c0d8981 */ /* 0x000f22000c1e9500 */
[----:B------:R-:W-:Y:S01]  /*0b80*/  VIADD R11, R11, 0x4 ;  /* 0x000000040b0b7836 */ /* 0x000fe20000000000 */
[----:B------:R-:W-:Y:S01]  /*0b90*/  IADD3 R2, PT, PT, R2, -0x4, RZ ;  /* 0xfffffffc02027810 */ /* 0x000fe20007ffe0ff */
[----:B------:R-:W-:Y:S01]  /*0ba0*/  VIADD R4, R4, 0x4 ;  /* 0x0000000404047836 */ /* 0x000fe20000000000 */
[----:B------:R-:W-:Y:S01]  /*0bb0*/  IADD3 R5, PT, PT, R5, -0x4, RZ ;  /* 0xfffffffc05057810 */ /* 0x000fe20007ffe0ff */
[----:B------:R-:W-:Y:S01]  /*0bc0*/  VIADD R7, R7, 0x4 ;  /* 0x0000000407077836 */ /* 0x000fe20000000000 */
[----:B------:R-:W-:Y:S01]  /*0bd0*/  IADD3 R19, PT, PT, R19, 0x4, RZ ;  /* 0x0000000413137810 */ /* 0x000fe20007ffe0ff */
[----:B------:R-:W-:Y:S01]  /*0be0*/  VIADD R6, R6, 0x4 ;  /* 0x0000000406067836 */ /* 0x000fe20000000000 */
[----:B------:R-:W-:Y:S01]  /*0bf0*/  IADD3 R10, PT, PT, R10, -0x4, RZ ;  /* 0xfffffffc0a0a7810 */ /* 0x000fe20007ffe0ff */
[----:B------:R-:W-:-:S02]  /*0c00*/  VIADD R8, R8, 0xfffffffc ;  /* 0xfffffffc08087836 */ /* 0x000fc40000000000 */
[----:B------:R-:W-:Y:S02]  /*0c10*/  VIADD R9, R9, 0xfffffffc ;  /* 0xfffffffc09097836 */ /* 0x000fe40000000000 */
[----:B------:R-:W-:Y:S02]  /*0c20*/  VIADD R18, R18, 0x4 ;  /* 0x0000000412127836 */ /* 0x000fe40000000000 */
[----:B--2---:R-:W-:Y:S01]  /*0c30*/  @!P2 IMAD.IADD R15, R15, 0x1, R28 ;  /* 0x000000010f0fa824 */ /* 0x004fe200078e021c */
[----:B----4-:R-:W-:Y:S02]  /*0c40*/  @!P0 IADD3 R20, PT, PT, R20, R13, RZ ;  /* 0x0000000d14148210 */ /* 0x010fe40007ffe0ff */
[----:B------:R-:W-:-:S05]  /*0c50*/  IADD3 R24, P0, PT, R26, 0x10, RZ ;  /* 0x000000101a187810 */ /* 0x000fca0007f1e0ff */
[----:B------:R-:W-:Y:S01]  /*0c60*/  IMAD.X R21, RZ, RZ, R27, P0 ;  /* 0x000000ffff157224 */ /* 0x000fe200000e061b */
[----:B------:R-:W-:Y:S01]  /*0c70*/  ISETP.NE.AND P0, PT, R11, RZ, PT ;  /* 0x000000ff0b00720c */ /* 0x000fe20003f05270 */
[----:B-----5:R-:W-:-:S04]  /*0c80*/  IMAD R14, R14, R15, R16 ;  /* 0x0000000f0e0e7224 */ /* 0x020fc800078e0210 */
[----:B---3--:R-:W-:-:S08]  /*0c90*/  IMAD R20, R17, R20, R14 ;  /* 0x0000001411147224 */ /* 0x008fd000078e020e */
[----:B------:R-:W-:Y:S05]  /*0ca0*/  @P0 BRA `(.L_x_12) ;  /* 0xfffffff400a40947 */ /* 0x000fea000383ffff */
[----:B------:R-:W0:Y:S02]  /*0cb0*/  LDC R2, c[0x0][0x3a0] ;  /* 0x0000e800ff027b82 */ /* 0x000e240000000800 */
[----:B0-----:R-:W-:-:S04]  /*0cc0*/  SHF.R.S32.HI R2, RZ, 0x1, R2 ;  /* 0x00000001ff027819 */ /* 0x001fc80000011402 */
[----:B------:R-:W-:-:S07]  /*0cd0*/  LOP3.LUT R5, R2, 0x7ffffffc, RZ, 0xc0, !PT ;  /* 0x7ffffffc02057812 */ /* 0x000fce00078ec0ff */
.L_x_11:
[----:B------:R-:W0:Y:S02]  /*0ce0*/  LDC R11, c[0x0][0x3a0] ;  /* 0x0000e800ff0b7b82 */ /* 0x000e240000000800 */
[----:B0-----:R-:W-:-:S04]  /*0cf0*/  SHF.R.S32.HI R4, RZ, 0x1, R11 ;  /* 0x00000001ff047819 */ /* 0x001fc8000001140b */
[----:B------:R-:W-:Y:S01]  /*0d00*/  LOP3.LUT P0, R2, R4, 0x3, RZ, 0xc0, !PT ;  /* 0x0000000304027812 */ /* 0x000fe2000780c0ff */
[----:B------:R-:W-:-:S12]  /*0d10*/  IMAD.MOV.U32 R9, RZ, RZ, R4 ;  /* 0x000000ffff097224 */ /* 0x000fd800078e0004 */
[----:B------:R-:W-:Y:S05]  /*0d20*/  @!P0 BRA `(.L_x_10) ;  /* 0x0000000400f08947 */ /* 0x000fea0003800000 */
[----:B------:R-:W0:Y:S01]  /*0d30*/  LDCU UR5, c[0x0][0x3a0] ;  /* 0x00007400ff0577ac */ /* 0x000e220008000800 */
[----:B------:R-:W-:Y:S02]  /*0d40*/  ISETP.NE.AND P0, PT, R2, 0x1, PT ;  /* 0x000000010200780c */ /* 0x000fe40003f05270 */
[----:B------:R-:W-:Y:S02]  /*0d50*/  SHF.R.U32.HI R9, RZ, 0x1, R11 ;  /* 0x00000001ff097819 */ /* 0x000fe4000001160b */
[----:B------:R-:W-:Y:S02]  /*0d60*/  SHF.R.S32.HI R7, RZ, 0x1f, R22 ;  /* 0x0000001fff077819 */ /* 0x000fe40000011416 */
[----:B------:R-:W-:Y:S01]  /*0d70*/  IADD3 R26, PT, PT, -R9, R11, R0 ;  /* 0x0000000b091a7210 */ /* 0x000fe20007ffe100 */
[----:B------:R-:W-:Y:S01]  /*0d80*/  IMAD.IADD R2, R0, 0x1, -R9 ;  /* 0x0000000100027824 */ /* 0x000fe200078e0a09 */
[----:B0-----:R-:W-:-:S05]  /*0d90*/  ULOP3.LUT UP0, URZ, UR5, 0x2, URZ, 0xc0, !UPT ;  /* 0x0000000205ff7892 */ /* 0x001fca000f80c0ff */
[----:B------:R-:W-:Y:S06]  /*0da0*/  @!P0 BRA `(.L_x_13) ;  /* 0x00000004002c8947 */ /* 0x000fec0003800000 */
[-C--:B------:R-:W-:Y:S02]  /*0db0*/  IADD3 R6, PT, PT, R2, R5.reuse, RZ ;  /* 0x0000000502067210 */ /* 0x080fe40007ffe0ff */
[----:B------:R-:W-:Y:S02]  /*0dc0*/  LOP3.LUT R9, RZ, R5, RZ, 0x33, !PT ;  /* 0x00000005ff097212 */ /* 0x000fe400078e33ff */
[C---:B------:R-:W-:Y:S01]  /*0dd0*/  ISETP.GE.AND P0, PT, R6.reuse, UR11, PT ;  /* 0x0000000b06007c0c */ /* 0x040fe2000bf06270 */
[----:B------:R-:W-:Y:S01]  /*0de0*/  VIADD R28, R6, 0x1 ;  /* 0x00000001061c7836 */ /* 0x000fe20000000000 */
[C---:B------:R-:W-:Y:S01]  /*0df0*/  IADD3 R24, PT, PT, R26.reuse, -0x2, -R5 ;  /* 0xfffffffe1a187810 */ /* 0x040fe20007ffe805 */
[----:B------:R-:W-:Y:S01]  /*0e00*/  IMAD.IADD R30, R26, 0x1, R9 ;  /* 0x000000011a1e7824 */ /* 0x000fe200078e0209 */
[----:B------:R-:W-:Y:S02]  /*0e10*/  ISETP.LT.OR P0, PT, R6, RZ, P0 ;  /* 0x000000ff0600720c */ /* 0x000fe40000701670 */
[----:B------:R-:W-:-:S02]  /*0e20*/  ISETP.GE.AND P2, PT, R28, UR11, PT ;  /* 0x0000000b1c007c0c */ /* 0x000fc4000bf46270 */
[----:B------:R-:W-:Y:S02]  /*0e30*/  ISETP.GE.AND P1, PT, R30, UR11, PT ;  /* 0x0000000b1e007c0c */ /* 0x000fe4000bf26270 */
[----:B------:R-:W-:Y:S02]  /*0e40*/  ISETP.GE.AND P3, PT, R24, UR11, PT ;  /* 0x0000000b18007c0c */ /* 0x000fe4000bf66270 */
[----:B------:R-:W-:Y:S02]  /*0e50*/  ISETP.LT.OR P1, PT, R30, RZ, P1 ;  /* 0x000000ff1e00720c */ /* 0x000fe40000f21670 */
[----:B------:R-:W-:Y:S02]  /*0e60*/  ISETP.LT.OR P2, PT, R28, RZ, P2 ;  /* 0x000000ff1c00720c */ /* 0x000fe40001741670 */
[----:B------:R-:W-:Y:S01]  /*0e70*/  ISETP.LT.OR P3, PT, R24, RZ, P3 ;  /* 0x000000ff1800720c */ /* 0x000fe20001f61670 */
[----:B------:R-:W0:Y:S01]  /*0e80*/  @!P0 LDC.64 R10, c[0x0][0x398] ;  /* 0x0000e600ff0a8b82 */ /* 0x000e220000000a00 */
[----:B------:R-:W-:Y:S01]  /*0e90*/  @!P0 IMAD R19, R3, UR11, R6 ;  /* 0x0000000b03138c24 */ /* 0x000fe2000f8e0206 */
[----:B------:R-:W-:-:S04]  /*0ea0*/  @!P0 MOV R6, R22 ;  /* 0x0000001600068202 */ /* 0x000fc80000000f00 */
[----:B------:R-:W-:Y:S02]  /*0eb0*/  @!P0 SHF.R.S32.HI R13, RZ, 0x1f, R19 ;  /* 0x0000001fff0d8819 */ /* 0x000fe40000011413 */
[----:B------:R-:W1:Y:S01]  /*0ec0*/  @!P0 LDC.64 R8, c[0x0][0x380] ;  /* 0x0000e000ff088b82 */ /* 0x000e620000000a00 */
[C---:B------:R-:W-:Y:S02]  /*0ed0*/  @!P1 IMAD R21, R3.reuse, UR11, R30 ;  /* 0x0000000b03159c24 */ /* 0x040fe4000f8e021e */
[----:B------:R-:W-:Y:S02]  /*0ee0*/  @!P2 IMAD R27, R3, UR11, R28 ;  /* 0x0000000b031bac24 */ /* 0x000fe4000f8e021c */
[----:B------:R-:W-:-:S03]  /*0ef0*/  @!P3 IMAD.MOV.U32 R29, RZ, RZ, R7 ;  /* 0x000000ffff1db224 */ /* 0x000fc600078e0007 */
[----:B------:R-:W2:Y:S01]  /*0f00*/  @!P1 LDC.64 R16, c[0x0][0x398] ;  /* 0x0000e600ff109b82 */ /* 0x000ea20000000a00 */
[----:B0-----:R-:W-:-:S07]  /*0f10*/  @!P0 IMAD R18, R13, R10, RZ ;  /* 0x0000000a0d128224 */ /* 0x001fce00078e02ff */
[----:B------:R-:W0:Y:S01]  /*0f20*/  @!P1 LDC.64 R14, c[0x0][0x380] ;  /* 0x0000e000ff0e9b82 */ /* 0x000e220000000a00 */
[----:B------:R-:W-:-:S04]  /*0f30*/  @!P0 IMAD.WIDE.U32 R12, R19, R10, R6 ;  /* 0x0000000a130c8225 */ /* 0x000fc800078e0006 */
[----:B------:R-:W-:Y:S01]  /*0f40*/  @!P0 IMAD R11, R19, R11, R18 ;  /* 0x0000000b130b8224 */ /* 0x000fe200078e0212 */
[----:B------:R-:W-:Y:S01]  /*0f50*/  @!P1 SHF.R.S32.HI R19, RZ, 0x1f, R21 ;  /* 0x0000001fff139819 */ /* 0x000fe20000011415 */
[----:B------:R-:W-:Y:S01]  /*0f60*/  @!P1 IMAD.MOV.U32 R18, RZ, RZ, R22 ;  /* 0x000000ffff129224 */ /* 0x000fe200078e0016 */
[C---:B-1----:R-:W-:Y:S01]  /*0f70*/  @!P0 LEA R8, P4, R12.reuse, R8, 0x1 ;  /* 0x000000080c088211 */ /* 0x042fe200078808ff */
[----:B------:R-:W-:Y:S02]  /*0f80*/  @!P0 IMAD.IADD R13, R13, 0x1, R11 ;  /* 0x000000010d0d8824 */ /* 0x000fe400078e020b */
[----:B------:R-:W1:Y:S03]  /*0f90*/  @!P2 LDC.64 R10, c[0x0][0x398] ;  /* 0x0000e600ff0aab82 */ /* 0x000e660000000a00 */
[----:B------:R-:W-:Y:S01]  /*0fa0*/  @!P0 LEA.HI.X R9, R12, R9, R13, 0x1, P4 ;  /* 0x000000090c098211 */ /* 0x000fe200020f0c0d */
[----:B--2---:R-:W-:Y:S01]  /*0fb0*/  @!P1 IMAD R30, R19, R16, RZ ;  /* 0x00000010131e9224 */ /* 0x004fe200078e02ff */
[----:B------:R-:W-:-:S03]  /*0fc0*/  @!P1 MOV R19, R7 ;  /* 0x0000000700139202 */ /* 0x000fc60000000f00 */
[----:B------:R-:W2:Y:S01]  /*0fd0*/  @!P3 LDC.64 R12, c[0x0][0x398] ;  /* 0x0000e600ff0cbb82 */ /* 0x000ea20000000a00 */
[C---:B------:R-:W-:Y:S02]  /*0fe0*/  @!P1 IMAD R17, R21.reuse, R17, R30 ;  /* 0x0000001115119224 */ /* 0x040fe400078e021e */
[----:B------:R-:W-:-:S04]  /*0ff0*/  @!P1 IMAD.WIDE.U32 R18, R21, R16, R18 ;  /* 0x0000001015129225 */ /* 0x000fc800078e0012 */
[----:B------:R-:W-:Y:S01]  /*1000*/  @!P3 IMAD R21, R3, UR11, R24 ;  /* 0x0000000b0315bc24 */ /* 0x000fe2000f8e0218 */
[C---:B0-----:R-:W-:Y:S01]  /*1010*/  @!P1 LEA R14, P4, R18.reuse, R14, 0x1 ;  /* 0x0000000e120e9211 */ /* 0x041fe200078808ff */
[----:B------:R-:W-:Y:S01]  /*1020*/  @!P1 IMAD.IADD R16, R19, 0x1, R17 ;  /* 0x0000000113109824 */ /* 0x000fe200078e0211 */
[----:B------:R-:W-:Y:S02]  /*1030*/  @!P2 SHF.R.S32.HI R17, RZ, 0x1f, R27 ;  /* 0x0000001fff11a819 */ /* 0x000fe4000001141b */
[----:B------:R-:W-:Y:S02]  /*1040*/  @!P3 SHF.R.S32.HI R25, RZ, 0x1f, R21 ;  /* 0x0000001fff19b819 */ /* 0x000fe40000011415 */
[----:B------:R-:W-:Y:S01]  /*1050*/  @!P1 LEA.HI.X R15, R18, R15, R16, 0x1, P4 ;  /* 0x0000000f120f9211 */ /* 0x000fe200020f0c10 */
[----:B-1----:R-:W-:Y:S01]  /*1060*/  @!P2 IMAD R24, R17, R10, RZ ;  /* 0x0000000a1118a224 */ /* 0x002fe200078e02ff */
[----:B------:R-:W0:Y:S03]  /*1070*/  @!P2 LDC.64 R18, c[0x0][0x380] ;  /* 0x0000e000ff12ab82 */ /* 0x000e260000000a00 */
[----:B------:R-:W3:Y:S01]  /*1080*/  @!P1 LDG.E.U16.CONSTANT R14, desc[UR8][R14.64] ;  /* 0x000000080e0e9981 */ /* 0x000ee2000c1e9500 */
[----:B------:R-:W-:-:S02]  /*1090*/  @!P2 IMAD R11, R27, R11, R24 ;  /* 0x0000000b1b0ba224 */ /* 0x000fc400078e0218 */
[----:B------:R-:W-:Y:S02]  /*10a0*/  @!P2 IMAD.MOV.U32 R24, RZ, RZ, R22 ;  /* 0x000000ffff18a224 */ /* 0x000fe400078e0016 */
[----:B--2---:R-:W-:Y:S01]  /*10b0*/  @!P3 IMAD R28, R25, R12, RZ ;  /* 0x0000000c191cb224 */ /* 0x004fe200078e02ff */
[----:B------:R-:W-:Y:S01]  /*10c0*/  @!P2 MOV R25, R7 ;  /* 0x000000070019a202 */ /* 0x000fe20000000f00 */
[----:B------:R-:W1:Y:S02]  /*10d0*/  @!P3 LDC.64 R16, c[0x0][0x380] ;  /* 0x0000e000ff10bb82 */ /* 0x000e640000000a00 */
[----:B------:R-:W-:-:S04]  /*10e0*/  @!P2 IMAD.WIDE.U32 R24, R27, R10, R24 ;  /* 0x0000000a1b18a225 */ /* 0x000fc800078e0018 */
[----:B------:R-:W-:Y:S02]  /*10f0*/  @!P3 IMAD R27, R21, R13, R28 ;  /* 0x0000000d151bb224 */ /* 0x000fe400078e021c */
[----:B------:R-:W-:-:S04]  /*1100*/  @!P3 IMAD.MOV.U32 R28, RZ, RZ, R22 ;  /* 0x000000ffff1cb224 */ /* 0x000fc800078e0016 */
[----:B------:R-:W-:-:S04]  /*1110*/  @!P3 IMAD.WIDE.U32 R28, R21, R12, R28 ;  /* 0x0000000c151cb225 */ /* 0x000fc800078e001c */
[----:B------:R-:W-:Y:S01]  /*1120*/  HFMA2 R21, -RZ, RZ, 0, 0 ;  /* 0x00000000ff157431 */ /* 0x000fe200000001ff */
[----:B------:R-:W2:Y:S01]  /*1130*/  LDC.64 R12, c[0x0][0x3a8] ;  /* 0x0000ea00ff0c7b82 */ /* 0x000ea20000000a00 */
[----:B------:R-:W-:Y:S02]  /*1140*/  @!P3 IMAD.IADD R27, R29, 0x1, R27 ;  /* 0x000000011d1bb824 */ /* 0x000fe400078e021b */
[----:B------:R-:W-:Y:S01]  /*1150*/  @!P2 IMAD.IADD R11, R25, 0x1, R11 ;  /* 0x00000001190ba824 */ /* 0x000fe200078e020b */
[----:B-1----:R-:W-:Y:S01]  /*1160*/  @!P3 LEA R16, P4, R28, R16, 0x1 ;  /* 0x000000101c10b211 */ /* 0x002fe200078808ff */
[----:B------:R-:W3:Y:S01]  /*1170*/  @!P0 LDG.E.U16.CONSTANT R21, desc[UR8][R8.64] ;  /* 0x0000000808158981 */ /* 0x000ee2000c1e9500 */
[----:B0-----:R-:W-:Y:S02]  /*1180*/  @!P2 LEA R18, P0, R24, R18, 0x1 ;  /* 0x000000121812a211 */ /* 0x001fe400078008ff */
[----:B------:R-:W-:Y:S02]  /*1190*/  @!P3 LEA.HI.X R17, R28, R17, R27, 0x1, P4 ;  /* 0x000000111c11b211 */ /* 0x000fe400020f0c1b */
[----:B------:R-:W-:-:S02]  /*11a0*/  MOV R10, RZ ;  /* 0x000000ff000a7202 */ /* 0x000fc40000000f00 */
[----:B------:R-:W-:Y:S02]  /*11b0*/  @!P2 LEA.HI.X R19, R24, R19, R11, 0x1, P0 ;  /* 0x000000131813a211 */ /* 0x000fe400000f0c0b */
[----:B------:R-:W4:Y:S04]  /*11c0*/  @!P3 LDG.E.U16.CONSTANT R17, desc[UR8][R16.64] ;  /* 0x000000081011b981 */ /* 0x000f28000c1e9500 */
[----:B------:R-:W4:Y:S01]  /*11d0*/  @!P2 LDG.E.U16.CONSTANT R10, desc[UR8][R18.64] ;  /* 0x00000008120aa981 */ /* 0x000f22000c1e9500 */
[----:B--2---:R-:W-:-:S05]  /*11e0*/  IMAD.WIDE.U32 R12, R5, 0x4, R12 ;  /* 0x00000004050c7825 */ /* 0x004fca00078e000c */
[----:B------:R-:W2:Y:S04]  /*11f0*/  LDG.E.CONSTANT R8, desc[UR8][R12.64] ;  /* 0x000000080c087981 */ /* 0x000ea8000c1e9900 */
[----:B------:R-:W5:Y:S01]  /*1200*/  LDG.E.CONSTANT R9, desc[UR8][R12.64+0x4] ;  /* 0x000004080c097981 */ /* 0x000f62000c1e9900 */
[----:B------:R-:W-:Y:S01]  /*1210*/  IADD3 R5, PT, PT, R5, 0x2, RZ ;  /* 0x0000000205057810 */ /* 0x000fe20007ffe0ff */
[----:B---3--:R-:W-:Y:S02]  /*1220*/  @!P1 IMAD.IADD R21, R21, 0x1, R14 ;  /* 0x0000000115159824 */ /* 0x008fe400078e020e */
[----:B----4-:R-:W-:Y:S02]  /*1230*/  @!P3 IMAD.IADD R10, R10, 0x1, R17 ;  /* 0x000000010a0ab824 */ /* 0x010fe400078e0211 */
[----:B--2---:R-:W-:-:S04]  /*1240*/  IMAD R8, R8, R21, R20 ;  /* 0x0000001508087224 */ /* 0x004fc800078e0214 */
[----:B-----5:R-:W-:-:S07]  /*1250*/  IMAD R20, R9, R10, R8 ;  /* 0x0000000a09147224 */ /* 0x020fce00078e0208 */
.L_x_13:
[----:B------:R-:W-:Y:S01]  /*1260*/  IMAD.MOV.U32 R9, RZ, RZ, R4 ;  /* 0x000000ffff097224 */ /* 0x000fe200078e0004 */
[----:B------:R-:W-:Y:S06]  /*1270*/  BRA.U !UP0, `(.L_x_10) ;  /* 0x00000001089c7547 */ /* 0x000fec000b800000 */
[----:B------:R-:W-:Y:S01]  /*1280*/  IMAD.IADD R2, R2, 0x1, R5 ;  /* 0x0000000102027824 */ /* 0x000fe200078e0205 */
[----:B------:R-:W-:-:S04]  /*1290*/  LOP3.LUT R9, RZ, R5, RZ, 0x33, !PT ;  /* 0x00000005ff097212 */ /* 0x000fc800078e33ff */
[----:B------:R-:W-:Y:S02]  /*12a0*/  ISETP.GE.AND P0, PT, R2, UR11, PT ;  /* 0x0000000b02007c0c */ /* 0x000fe4000bf06270 */
[----:B------:R-:W-:Y:S02]  /*12b0*/  IADD3 R26, PT, PT, R26, R9, RZ ;  /* 0x000000091a1a7210 */ /* 0x000fe40007ffe0ff */
[----:B------:R-:W-:Y:S01]  /*12c0*/  ISETP.LT.OR P0, PT, R2, RZ, P0 ;  /* 0x000000ff0200720c */ /* 0x000fe20000701670 */
[----:B------:R-:W0:Y:S01]  /*12d0*/  LDC.64 R8, c[0x0][0x3a8] ;  /* 0x0000ea00ff087b82 */ /* 0x000e220000000a00 */
[----:B------:R-:W-:-:S04]  /*12e0*/  ISETP.GE.AND P1, PT, R26, UR11, PT ;  /* 0x0000000b1a007c0c */ /* 0x000fc8000bf26270 */
[----:B------:R-:W-:-:S07]  /*12f0*/  ISETP.LT.OR P1, PT, R26, RZ, P1 ;  /* 0x000000ff1a00720c */ /* 0x000fce0000f21670 */
[----:B------:R-:W1:Y:S01]  /*1300*/  @!P0 LDC.64 R18, c[0x0][0x398] ;  /* 0x0000e600ff128b82 */ /* 0x000e620000000a00 */
[----:B------:R-:W-:Y:S02]  /*1310*/  @!P0 IMAD R21, R3, UR11, R2 ;  /* 0x0000000b03158c24 */ /* 0x000fe4000f8e0202 */
[----:B------:R-:W-:-:S03]  /*1320*/  @!P0 IMAD.MOV.U32 R12, RZ, RZ, R22 ;  /* 0x000000ffff0c8224 */ /* 0x000fc600078e0016 */
[----:B------:R-:W-:Y:S01]  /*1330*/  @!P0 SHF.R.S32.HI R13, RZ, 0x1f, R21 ;  /* 0x0000001fff0d8819 */ /* 0x000fe20000011415 */
[----:B------:R-:W-:Y:S01]  /*1340*/  @!P1 IMAD R2, R3, UR11, R26 ;  /* 0x0000000b03029c24 */ /* 0x000fe2000f8e021a */
[----:B------:R-:W2:Y:S04]  /*1350*/  @!P1 LDC.64 R16, c[0x0][0x398] ;  /* 0x0000e600ff109b82 */ /* 0x000ea80000000a00 */
[----:B------:R-:W-:-:S04]  /*1360*/  @!P1 SHF.R.S32.HI R25, RZ, 0x1f, R2 ;  /* 0x0000001fff199819 */ /* 0x000fc80000011402 */
[----:B------:R-:W3:Y:S08]  /*1370*/  @!P0 LDC.64 R14, c[0x0][0x380] ;  /* 0x0000e000ff0e8b82 */ /* 0x000ef00000000a00 */
[----:B------:R-:W4:Y:S01]  /*1380*/  @!P1 LDC.64 R10, c[0x0][0x380] ;  /* 0x0000e000ff0a9b82 */ /* 0x000f220000000a00 */
[----:B-1----:R-:W-:Y:S02]  /*1390*/  @!P0 IMAD R6, R13, R18, RZ ;  /* 0x000000120d068224 */ /* 0x002fe400078e02ff */
[----:B------:R-:W-:-:S02]  /*13a0*/  @!P0 IMAD.MOV.U32 R13, RZ, RZ, R7 ;  /* 0x000000ffff0d8224 */ /* 0x000fc400078e0007 */
[C---:B------:R-:W-:Y:S01]  /*13b0*/  @!P0 IMAD R19, R21.reuse, R19, R6 ;  /* 0x0000001315138224 */ /* 0x040fe200078e0206 */
[----:B------:R-:W-:Y:S01]  /*13c0*/  @!P1 MOV R6, R22 ;  /* 0x0000001600069202 */ /* 0x000fe20000000f00 */
[----:B------:R-:W-:-:S04]  /*13d0*/  @!P0 IMAD.WIDE.U32 R12, R21, R18, R12 ;  /* 0x00000012150c8225 */ /* 0x000fc800078e000c */
[-C--:B--2---:R-:W-:Y:S02]  /*13e0*/  @!P1 IMAD R25, R25, R16.reuse, RZ ;  /* 0x0000001019199224 */ /* 0x084fe400078e02ff */
[----:B------:R-:W-:Y:S02]  /*13f0*/  @!P0 IMAD.IADD R13, R13, 0x1, R19 ;  /* 0x000000010d0d8824 */ /* 0x000fe400078e0213 */
[----:B------:R-:W-:Y:S01]  /*1400*/  @!P1 IMAD.WIDE.U32 R6, R2, R16, R6 ;  /* 0x0000001002069225 */ /* 0x000fe200078e0006 */
[----:B---3--:R-:W-:-:S03]  /*1410*/  @!P0 LEA R14, P2, R12, R14, 0x1 ;  /* 0x0000000e0c0e8211 */ /* 0x008fc600078408ff */
[----:B------:R-:W-:Y:S01]  /*1420*/  @!P1 IMAD R17, R2, R17, R25 ;  /* 0x0000001102119224 */ /* 0x000fe200078e0219 */
[----:B------:R-:W-:Y:S01]  /*1430*/  @!P0 LEA.HI.X R15, R12, R15, R13, 0x1, P2 ;  /* 0x0000000f0c0f8211 */ /* 0x000fe200010f0c0d */
[----:B------:R-:W-:Y:S02]  /*1440*/  HFMA2 R13, -RZ, RZ, 0, 0 ;  /* 0x00000000ff0d7431 */ /* 0x000fe400000001ff */
[----:B------:R-:W-:Y:S01]  /*1450*/  @!P1 IMAD.IADD R2, R7, 0x1, R17 ;  /* 0x0000000107029824 */ /* 0x000fe200078e0211 */
[----:B----4-:R-:W-:-:S04]  /*1460*/  @!P1 LEA R10, P3, R6, R10, 0x1 ;  /* 0x0000000a060a9211 */ /* 0x010fc800078608ff */
[----:B------:R-:W-:Y:S01]  /*1470*/  @!P1 LEA.HI.X R11, R6, R11, R2, 0x1, P3 ;  /* 0x0000000b060b9211 */ /* 0x000fe200018f0c02 */
[----:B0-----:R-:W-:Y:S01]  /*1480*/  IMAD.WIDE.U32 R6, R5, 0x4, R8 ;  /* 0x0000000405067825 */ /* 0x001fe200078e0008 */
[----:B------:R-:W2:Y:S04]  /*1490*/  @!P0 LDG.E.U16.CONSTANT R13, desc[UR8][R14.64] ;  /* 0x000000080e0d8981 */ /* 0x000ea8000c1e9500 */
[----:B------:R-:W2:Y:S04]  /*14a0*/  @!P1 LDG.E.U16.CONSTANT R10, desc[UR8][R10.64] ;  /* 0x000000080a0a9981 */ /* 0x000ea8000c1e9500 */
[----:B------:R-:W3:Y:S01]  /*14b0*/  LDG.E.CONSTANT R6, desc[UR8][R6.64] ;  /* 0x0000000806067981 */ /* 0x000ee2000c1e9900 */
[----:B------:R-:W-:-:S02]  /*14c0*/  IMAD.MOV.U32 R9, RZ, RZ, R4 ;  /* 0x000000ffff097224 */ /* 0x000fc400078e0004 */
[----:B--2---:R-:W-:-:S04]  /*14d0*/  @!P1 IMAD.IADD R13, R13, 0x1, R10 ;  /* 0x000000010d0d9824 */ /* 0x004fc800078e020a */
[----:B---3--:R-:W-:-:S07]  /*14e0*/  IMAD R20, R6, R13, R20 ;  /* 0x0000000d06147224 */ /* 0x008fce00078e0214 */
.L_x_10:
[----:B------:R-:W0:Y:S01]  /*14f0*/  LDCU UR6, c[0x0][0x3a0] ;  /* 0x00007400ff0677ac */ /* 0x000e220008000800 */
[----:B------:R-:W-:Y:S01]  /*1500*/  SHF.R.S32.HI R23, RZ, 0x1f, R22 ;  /* 0x0000001fff177819 */ /* 0x000fe20000011416 */
[----:B------:R-:W1:Y:S01]  /*1510*/  LDCU.64 UR12, c[0x0][0x390] ;  /* 0x00007200ff0c77ac */ /* 0x000e620008000a00 */
[----:B------:R-:W2:Y:S01]  /*1520*/  LDCU.64 UR14, c[0x0][0x3b0] ;  /* 0x00007600ff0e77ac */ /* 0x000ea20008000a00 */
[----:B0-----:R-:W-:-:S04]  /*1530*/  ULEA.HI UR5, UR6, UR6, URZ, 0x1 ;  /* 0x0000000606057291 */ /* 0x001fc8000f8f08ff */
[----:B------:R-:W-:-:S06]  /*1540*/  USHF.R.S32.HI UR5, URZ, 0x1, UR5 ;  /* 0x00000001ff057899 */ /* 0x000fcc0008011405 */
[----:B------:R-:W-:-:S04]  /*1550*/  IADD3 R2, PT, PT, R9, -UR5, R0 ;  /* 0x8000000509027c10 */ /* 0x000fc8000fffe000 */
[----:B------:R-:W-:-:S04]  /*1560*/  ISETP.GE.AND P0, PT, R2, UR11, PT ;  /* 0x0000000b02007c0c */ /* 0x000fc8000bf06270 */
[----:B------:R-:W-:-:S13]  /*1570*/  ISETP.LT.OR P0, PT, R2, RZ, P0 ;  /* 0x000000ff0200720c */ /* 0x000fda0000701670 */
[----:B------:R-:W0:Y:S01]  /*1580*/  @!P0 LDC.64 R14, c[0x0][0x398] ;  /* 0x0000e600ff0e8b82 */ /* 0x000e220000000a00 */
[----:B------:R-:W-:-:S05]  /*1590*/  @!P0 IMAD R13, R3, UR11, R2 ;  /* 0x0000000b030d8c24 */ /* 0x000fca000f8e0202 */
[----:B------:R-:W-:Y:S02]  /*15a0*/  @!P0 SHF.R.S32.HI R11, RZ, 0x1f, R13 ;  /* 0x0000001fff0b8819 */ /* 0x000fe4000001140d */
[----:B------:R-:W3:Y:S08]  /*15b0*/  @!P0 LDC.64 R4, c[0x0][0x380] ;  /* 0x0000e000ff048b82 */ /* 0x000ef00000000a00 */
[----:B------:R-:W4:Y:S01]  /*15c0*/  @!P0 LDC.64 R6, c[0x0][0x3a8] ;  /* 0x0000ea00ff068b82 */ /* 0x000f220000000a00 */
[----:B0-----:R-:W-:-:S02]  /*15d0*/  @!P0 IMAD R2, R11, R14, RZ ;  /* 0x0000000e0b028224 */ /* 0x001fc400078e02ff */
[----:B------:R-:W-:-:S04]  /*15e0*/  @!P0 IMAD.WIDE.U32 R10, R13, R14, R22 ;  /* 0x0000000e0d0a8225 */ /* 0x000fc800078e0016 */
[----:B------:R-:W-:Y:S01]  /*15f0*/  @!P0 IMAD R13, R13, R15, R2 ;  /* 0x0000000f0d0d8224 */ /* 0x000fe200078e0202 */
[----:B---3--:R-:W-:-:S04]  /*1600*/  @!P0 LEA R4, P1, R10, R4, 0x1 ;  /* 0x000000040a048211 */ /* 0x008fc800078208ff */
[----:B------:R-:W-:-:S04]  /*1610*/  @!P0 IADD3 R2, PT, PT, R11, R13, RZ ;  /* 0x0000000d0b028210 */ /* 0x000fc80007ffe0ff */
[----:B------:R-:W-:Y:S01]  /*1620*/  @!P0 LEA.HI.X R5, R10, R5, R2, 0x1, P1 ;  /* 0x000000050a058211 */ /* 0x000fe200008f0c02 */
[----:B----4-:R-:W-:-:S04]  /*1630*/  @!P0 IMAD.WIDE.U32 R6, R9, 0x4, R6 ;  /* 0x0000000409068825 */ /* 0x010fc800078e0006 */
[----:B------:R-:W3:Y:S04]  /*1640*/  @!P0 LDG.E.U16.CONSTANT R4, desc[UR8][R4.64] ;  /* 0x0000000804048981 */ /* 0x000ee8000c1e9500 */
[----:B------:R-:W3:Y:S01]  /*1650*/  @!P0 LDG.E.CONSTANT R7, desc[UR8][R6.64] ;  /* 0x0000000806078981 */ /* 0x000ee2000c1e9900 */
[----:B------:R-:W-:Y:S01]  /*1660*/  IMAD R3, R3, UR11, R0 ;  /* 0x0000000b03037c24 */ /* 0x000fe2000f8e0200 */
[----:B------:R-:W-:-:S04]  /*1670*/  UIADD3 UR7, UPT, UPT, UR6, -0x2, URZ ;  /* 0xfffffffe06077890 */ /* 0x000fc8000fffe0ff */
[----:B------:R-:W-:Y:S01]  /*1680*/  SHF.R.S32.HI R0, RZ, 0x1f, R3 ;  /* 0x0000001fff007819 */ /* 0x000fe20000011403 */
[----:B-1----:R-:W-:Y:S01]  /*1690*/  IMAD.WIDE.U32 R22, R3, UR12, R22 ;  /* 0x0000000c03167c25 */ /* 0x002fe2000f8e0016 */
[----:B------:R-:W-:-:S03]  /*16a0*/  UIADD3 UR5, UPT, UPT, UR6, -0x1, URZ ;  /* 0xffffffff06057890 */ /* 0x000fc6000fffe0ff */
[----:B------:R-:W-:-:S04]  /*16b0*/  IMAD R0, R0, UR12, RZ ;  /* 0x0000000c00007c24 */ /* 0x000fc8000f8e02ff */
[----:B------:R-:W-:-:S04]  /*16c0*/  IMAD R3, R3, UR13, R0 ;  /* 0x0000000d03037c24 */ /* 0x000fc8000f8e0200 */
[----:B------:R-:W-:Y:S02]  /*16d0*/  IMAD.IADD R3, R23, 0x1, R3 ;  /* 0x0000000117037824 */ /* 0x000fe400078e0203 */
[----:B---3--:R-:W-:Y:S01]  /*16e0*/  @!P0 IMAD R20, R7, R4, R20 ;  /* 0x0000000407148224 */ /* 0x008fe200078e0214 */
[----:B--2---:R-:W-:-:S04]  /*16f0*/  LEA R2, P0, R22, UR14, 0x1 ;  /* 0x0000000e16027c11 */ /* 0x004fc8000f8008ff */
[--C-:B------:R-:W-:Y:S02]  /*1700*/  SHF.R.U32.HI R0, RZ, UR7, R20.reuse ;  /* 0x00000007ff007c19 */ /* 0x100fe40008011614 */
[----:B------:R-:W-:Y:S02]  /*1710*/  SHF.R.S32.HI R20, RZ, UR5, R20 ;  /* 0x00000005ff147c19 */ /* 0x000fe40008011414 */
[----:B------:R-:W-:Y:S02]  /*1720*/  LOP3.LUT R5, R0, 0x1, RZ, 0xc0, !PT ;  /* 0x0000000100057812 */ /* 0x000fe400078ec0ff */
[----:B------:R-:W-:Y:S02]  /*1730*/  LEA.HI.X R3, R22, UR15, R3, 0x1, P0 ;  /* 0x0000000f16037c11 */ /* 0x000fe400080f0c03 */
[----:B------:R-:W-:-:S05]  /*1740*/  IADD3 R5, PT, PT, R20, R5, RZ ;  /* 0x0000000514057210 */ /* 0x000fca0007ffe0ff */
[----:B------:R-:W-:Y:S01]  /*1750*/  STG.E.U16 desc[UR8][R2.64], R5 ;  /* 0x0000000502007986 */ /* 0x000fe2000c101508 */
[----:B------:R-:W-:Y:S05]  /*1760*/  EXIT ;  /* 0x000000000000794d */ /* 0x000fea0003800000 */
.L_x_14:
        /* <DEDUP_REMOVED lines=9> */
.L_x_22:


//--------------------- .text._Z9kernel1b1PKtiimmiPt --------------------------
	.section	.text._Z9kernel1b1PKtiimmiPt,"ax",@progbits
	.align	128
        .global         _Z9kernel1b1PKtiimmiPt
        .type           _Z9kernel1b1PKtiimmiPt,@function
        .size           _Z9kernel1b1PKtiimmiPt,(.L_x_23 - _Z9kernel1b1PKtiimmiPt)
        .other          _Z9kernel1b1PKtiimmiPt,@"STO_CUDA_ENTRY STV_DEFAULT"
_Z9kernel1b1PKtiimmiPt:
.text._Z9kernel1b1PKtiimmiPt:
        /* <DEDUP_REMOVED lines=23> */
[----:B------:R-:W-:Y:S01]  /*0170*/  IMAD R5, R2, UR7, R0 ;  /* 0x0000000702057c24 */ /* 0x000fe2000f8e0200 */
[----:B------:R-:W-:Y:S01]  /*0180*/  SHF.R.U32.HI R9, RZ, 0x1, R11 ;  /* 0x00000001ff097819 */ /* 0x000fe2000001160b */
[----:B------:R-:W-:Y:S02]  /*0190*/  IMAD.MOV.U32 R8, RZ, RZ, RZ ;  /* 0x000000ffff087224 */ /* 0x000fe400078e00ff */
[----:B------:R-:W-:Y:S01]  /*01a0*/  IMAD.MOV.U32 R7, RZ, RZ, RZ ;  /* 0x000000ffff077224 */ /* 0x000fe200078e00ff */
[----:B------:R-:W-:Y:S01]  /*01b0*/  IADD3 R6, PT, PT, -R9, R11, R22 ;  /* 0x0000000b09067210 */ /* 0x000fe20007ffe116 */
[----:B------:R-:W-:-:S06]  /*01c0*/  IMAD.IADD R4, R22, 0x1, -R9 ;  /* 0x0000000116047824 */ /* 0x000fcc00078e0a09 */
[----:B------:R-:W-:Y:S05]  /*01d0*/  @!P0 BRA `(.L_x_16) ;  /* 0x0000000400b88947 */ /* 0x000fea0003800000 */
[----:B------:R-:W-:Y:S01]  /*01e0*/  IADD3 R8, PT, PT, R11, UR4, R10 ;  /* 0x000000040b087c10 */ /* 0x000fe2000fffe00a */
[----:B------:R-:W0:Y:S01]  /*01f0*/  LDCU UR6, c[0x0][0x388] ;  /* 0x00007100ff0677ac */ /* 0x000e220008000800 */
[----:B------:R-:W-:Y:S02]  /*0200*/  LOP3.LUT R7, R3, 0x7ffffffc, RZ, 0xc0, !PT ;  /* 0x7ffffffc03077812 */ /* 0x000fe400078ec0ff */
[----:B------:R-:W-:Y:S01]  /*0210*/  IADD3 R9, PT, PT, R8, -0x2, -R9 ;  /* 0xfffffffe08097810 */ /* 0x000fe20007ffe809 */
[----:B------:R-:W-:Y:S01]  /*0220*/  IMAD.MOV.U32 R8, RZ, RZ, RZ ;  /* 0x000000ffff087224 */ /* 0x000fe200078e00ff */
[----:B------:R-:W-:Y:S01]  /*0230*/  IADD3 R20, PT, PT, R4, 0x3, RZ ;  /* 0x0000000304147810 */ /* 0x000fe20007ffe0ff */
[----:B------:R-:W-:-:S07]  /*0240*/  IMAD.MOV R21, RZ, RZ, -R7 ;  /* 0x000000ffff157224 */ /* 0x000fce00078e0a07 */
.L_x_17:
[C---:B------:R-:W-:Y:S01]  /*0250*/  VIADD R30, R20.reuse, 0xfffffffe ;  /* 0xfffffffe141e7836 */ /* 0x040fe20000000000 */
[C---:B0-----:R-:W-:Y:S01]  /*0260*/  ISETP.GE.AND P5, PT, R9.reuse, UR6, PT ;  /* 0x0000000609007c0c */ /* 0x041fe2000bfa6270 */
[----:B------:R-:W-:Y:S02]  /*0270*/  VIADD R26, R20, 0xfffffffd ;  /* 0xfffffffd141a7836 */ /* 0x000fe40000000000 */
[----:B------:R-:W-:Y:S01]  /*0280*/  VIADD R28, R9, 0x1 ;  /* 0x00000001091c7836 */ /* 0x000fe20000000000 */
[----:B------:R-:W-:Y:S02]  /*0290*/  ISETP.GE.AND P0, PT, R30, UR6, PT ;  /* 0x000000061e007c0c */ /* 0x000fe4000bf06270 */
[----:B------:R-:W-:Y:S02]  /*02a0*/  ISETP.GE.AND P1, PT, R26, UR6, PT ;  /* 0x000000061a007c0c */ /* 0x000fe4000bf26270 */
[----:B------:R-:W-:Y:S02]  /*02b0*/  ISETP.LT.OR P0, PT, R30, RZ, P0 ;  /* 0x000000ff1e00720c */ /* 0x000fe40000701670 */
[----:B------:R-:W-:-:S02]  /*02c0*/  ISETP.LT.OR P1, PT, R26, RZ, P1 ;  /* 0x000000ff1a00720c */ /* 0x000fc40000f21670 */
[C---:B------:R-:W-:Y:S02]  /*02d0*/  ISETP.GE.AND P2, PT, R28.reuse, UR6, PT ;  /* 0x000000061c007c0c */ /* 0x040fe4000bf46270 */
[----:B------:R-:W-:Y:S02]  /*02e0*/  ISETP.LT.OR P5, PT, R9, RZ, P5 ;  /* 0x000000ff0900720c */ /* 0x000fe40002fa1670 */
[----:B------:R-:W-:-:S05]  /*02f0*/  ISETP.LT.OR P2, PT, R28, RZ, P2 ;  /* 0x000000ff1c00720c */ /* 0x000fca0001741670 */
[----:B------:R-:W0:Y:S01]  /*0300*/  @!P0 LDC.64 R10, c[0x0][0x398] ;  /* 0x0000e600ff0a8b82 */ /* 0x000e220000000a00 */
[----:B------:R-:W-:Y:S01]  /*0310*/  @!P0 MOV R31, RZ ;  /* 0x000000ff001f8202 */ /* 0x000fe20000000f00 */
[----:B------:R-:W-:-:S06]  /*0320*/  @!P1 IMAD.MOV.U32 R27, RZ, RZ, RZ ;  /* 0x000000ffff1b9224 */ /* 0x000fcc00078e00ff */
[----:B------:R-:W1:Y:S01]  /*0330*/  @!P0 LDC.64 R12, c[0x0][0x380] ;  /* 0x0000e000ff0c8b82 */ /* 0x000e620000000a00 */
[----:B------:R-:W-:-:S07]  /*0340*/  @!P2 IMAD.MOV.U32 R29, RZ, RZ, RZ ;  /* 0x000000ffff1da224 */ /* 0x000fce00078e00ff */
[----:B------:R-:W2:Y:S08]  /*0350*/  @!P1 LDC.64 R14, c[0x0][0x398] ;  /* 0x0000e600ff0e9b82 */ /* 0x000eb00000000a00 */
[----:B------:R-:W3:Y:S01]  /*0360*/  @!P1 LDC.64 R16, c[0x0][0x380] ;  /* 0x0000e000ff109b82 */ /* 0x000ee20000000a00 */
[----:B0-----:R-:W-:-:S04]  /*0370*/  @!P0 IMAD.WIDE.U32 R30, R5, R10, R30 ;  /* 0x0000000a051e8225 */ /* 0x001fc800078e001e */
[----:B------:R-:W-:Y:S01]  /*0380*/  @!P0 IMAD R11, R5, R11, R31 ;  /* 0x0000000b050b8224 */ /* 0x000fe200078e021f */
[C---:B-1----:R-:W-:Y:S02]  /*0390*/  @!P0 LEA R24, P3, R30.reuse, R12, 0x1 ;  /* 0x0000000c1e188211 */ /* 0x042fe400078608ff */
[----:B------:R-:W0:Y:S02]  /*03a0*/  @!P2 LDC.64 R18, c[0x0][0x398] ;  /* 0x0000e600ff12ab82 */ /* 0x000e240000000a00 */
[----:B------:R-:W-:Y:S01]  /*03b0*/  @!P0 LEA.HI.X R25, R30, R13, R11, 0x1, P3 ;  /* 0x0000000d1e198211 */ /* 0x000fe200018f0c0b */
[----:B------:R-:W-:Y:S02]  /*03c0*/  VIADD R30, R9, 0xfffffffe ;  /* 0xfffffffe091e7836 */ /* 0x000fe40000000000 */
[----:B--2---:R-:W-:-:S03]  /*03d0*/  @!P1 IMAD.WIDE.U32 R12, R5, R14, R26 ;  /* 0x0000000e050c9225 */ /* 0x004fc600078e001a */
[----:B------:R-:W1:Y:S01]  /*03e0*/  @!P2 LDC.64 R10, c[0x0][0x380] ;  /* 0x0000e000ff0aab82 */ /* 0x000e620000000a00 */
[----:B------:R-:W-:Y:S01]  /*03f0*/  @!P1 IMAD R15, R5, R15, R13 ;  /* 0x0000000f050f9224 */ /* 0x000fe200078e020d */
[----:B---3--:R-:W-:-:S04]  /*0400*/  @!P1 LEA R26, P3, R12, R16, 0x1 ;  /* 0x000000100c1a9211 */ /* 0x008fc800078608ff */
[----:B------:R-:W-:Y:S02]  /*0410*/  @!P1 LEA.HI.X R27, R12, R17, R15, 0x1, P3 ;  /* 0x000000110c1b9211 */ /* 0x000fe400018f0c0f */
[----:B------:R-:W2:Y:S01]  /*0420*/  @!P5 LDC.64 R12, c[0x0][0x398] ;  /* 0x0000e600ff0cdb82 */ /* 0x000ea20000000a00 */
[----:B------:R-:W-:Y:S01]  /*0430*/  ISETP.GE.AND P3, PT, R20, UR6, PT ;  /* 0x0000000614007c0c */ /* 0x000fe2000bf66270 */
[----:B0-----:R-:W-:-:S03]  /*0440*/  @!P2 IMAD.WIDE.U32 R28, R5, R18, R28 ;  /* 0x00000012051ca225 */ /* 0x001fc600078e001c */
[----:B------:R-:W-:Y:S01]  /*0450*/  ISETP.LT.OR P3, PT, R20, RZ, P3 ;  /* 0x000000ff1400720c */ /* 0x000fe20001f61670 */
[----:B------:R-:W-:Y:S02]  /*0460*/  @!P2 IMAD R19, R5, R19, R29 ;  /* 0x000000130513a224 */ /* 0x000fe400078e021d */
[----:B------:R-:W0:Y:S01]  /*0470*/  @!P5 LDC.64 R14, c[0x0][0x380] ;  /* 0x0000e000ff0edb82 */ /* 0x000e220000000a00 */
[----:B------:R-:W-:Y:S01]  /*0480*/  @!P5 IMAD.MOV.U32 R18, RZ, RZ, R9 ;  /* 0x000000ffff12d224 */ /* 0x000fe200078e0009 */
[----:B-1----:R-:W-:-:S04]  /*0490*/  @!P2 LEA R16, P4, R28, R10, 0x1 ;  /* 0x0000000a1c10a211 */ /* 0x002fc800078808ff */
[----:B------:R-:W-:Y:S01]  /*04a0*/  @!P2 LEA.HI.X R17, R28, R11, R19, 0x1, P4 ;  /* 0x0000000b1c11a211 */ /* 0x000fe200020f0c13 */
[----:B------:R-:W-:-:S03]  /*04b0*/  @!P5 IMAD.MOV.U32 R19, RZ, RZ, RZ ;  /* 0x000000ffff13d224 */ /* 0x000fc600078e00ff */
[----:B------:R-:W1:Y:S01]  /*04c0*/  @!P3 LDC.64 R10, c[0x0][0x398] ;  /* 0x0000e600ff0abb82 */ /* 0x000e620000000a00 */
[----:B------:R-:W3:Y:S01]  /*04d0*/  @!P2 LDG.E.U16.CONSTANT R16, desc[UR8][R16.64] ;  /* 0x000000081010a981 */ /* 0x000ee2000c1e9500 */
[----:B--2---:R-:W-:-:S04]  /*04e0*/  @!P5 IMAD.WIDE.U32 R28, R5, R12, R18 ;  /* 0x0000000c051cd225 */ /* 0x004fc800078e0012 */
[----:B------:R-:W-:Y:S01]  /*04f0*/  @!P5 IMAD R13, R5, R13, R29 ;  /* 0x0000000d050dd224 */ /* 0x000fe200078e021d */
[----:B0-----:R-:W-:Y:S01]  /*0500*/  @!P5 LEA R18, P4, R28, R14, 0x1 ;  /* 0x0000000e1c12d211 */ /* 0x001fe200078808ff */
[----:B------:R-:W-:-:S03]  /*0510*/  @!P3 IMAD.MOV.U32 R14, RZ, RZ, R20 ;  /* 0x000000ffff0eb224 */ /* 0x000fc600078e0014 */
[----:B------:R-:W-:Y:S02]  /*0520*/  @!P5 LEA.HI.X R19, R28, R15, R13, 0x1, P4 ;  /* 0x0000000f1c13d211 */ /* 0x000fe400020f0c0d */
[----:B------:R-:W0:Y:S01]  /*0530*/  @!P3 LDC.64 R12, c[0x0][0x380] ;  /* 0x0000e000ff0cbb82 */ /* 0x000e220000000a00 */
[C---:B------:R-:W-:Y:S02]  /*0540*/  ISETP.GE.AND P4, PT, R30.reuse, UR6, PT ;  /* 0x000000061e007c0c */ /* 0x040fe4000bf86270 */
[----:B------:R-:W-:Y:S01]  /*0550*/  @!P3 MOV R15, RZ ;  /* 0x000000ff000fb202 */ /* 0x000fe20000000f00 */
[----:B------:R-:W2:Y:S01]  /*0560*/  @!P5 LDG.E.U16.CONSTANT R18, desc[UR8][R18.64] ;  /* 0x000000081212d981 */ /* 0x000ea2000c1e9500 */
[----:B------:R-:W-:Y:S01]  /*0570*/  ISETP.LT.OR P4, PT, R30, RZ, P4 ;  /* 0x000000ff1e00720c */ /* 0x000fe20002781670 */
[----:B-1----:R-:W-:-:S04]  /*0580*/  @!P3 IMAD.WIDE.U32 R14, R5, R10, R14 ;  /* 0x0000000a050eb225 */ /* 0x002fc800078e000e */
[----:B------:R-:W-:Y:S01]  /*0590*/  @!P3 IMAD R11, R5, R11, R15 ;  /* 0x0000000b050bb224 */ /* 0x000fe200078e020f */
[----:B0-----:R-:W-:-:S04]  /*05a0*/  @!P3 LEA R28, P6, R14, R12, 0x1 ;  /* 0x0000000c0e1cb211 */ /* 0x001fc800078c08ff */
[----:B------:R-:W-:Y:S01]  /*05b0*/  @!P3 LEA.HI.X R29, R14, R13, R11, 0x1, P6 ;  /* 0x0000000d0e1db211 */ /* 0x000fe200030f0c0b */
[----:B------:R-:W-:Y:S02]  /*05c0*/  IMAD.MOV.U32 R14, RZ, RZ, RZ ;  /* 0x000000ffff0e7224 */ /* 0x000fe400078e00ff */
[----:B------:R-:W0:Y:S01]  /*05d0*/  @!P4 LDC.64 R10, c[0x0][0x398] ;  /* 0x0000e600ff0acb82 */ /* 0x000e220000000a00 */
[----:B------:R-:W-:-:S03]  /*05e0*/  @!P4 IMAD.MOV.U32 R31, RZ, RZ, RZ ;  /* 0x000000ffff1fc224 */ /* 0x000fc600078e00ff */
[----:B------:R0:W2:Y:S01]  /*05f0*/  @!P0 LDG.E.U16.CONSTANT R14, desc[UR8][R24.64] ;  /* 0x00000008180e8981 */ /* 0x0000a2000c1e9500 */
[----:B------:R-:W-:-:S03]  /*0600*/  IMAD.MOV.U32 R15, RZ, RZ, RZ ;  /* 0x000000ffff0f7224 */ /* 0x000fc600078e00ff */
[----:B------:R-:W1:Y:S03]  /*0610*/  @!P4 LDC.64 R12, c[0x0][0x380] ;  /* 0x0000e000ff0ccb82 */ /* 0x000e660000000a00 */
[----:B------:R1:W3:Y:S01]  /*0620*/  @!P1 LDG.E.U16.CONSTANT R15, desc[UR8][R26.64] ;  /* 0x000000081a0f9981 */ /* 0x0002e2000c1e9500 */
[----:B0-----:R-:W-:-:S04]  /*0630*/  @!P4 IMAD.WIDE.U32 R24, R5, R10, R30 ;  /* 0x0000000a0518c225 */ /* 0x001fc800078e001e */
[----:B------:R-:W-:Y:S02]  /*0640*/  VIADD R30, R20, 0xffffffff ;  /* 0xffffffff141e7836 */ /* 0x000fe40000000000 */
[----:B------:R-:W-:Y:S01]  /*0650*/  @!P4 IMAD R11, R5, R11, R25 ;  /* 0x0000000b050bc224 */ /* 0x000fe200078e0219 */
[----:B-1----:R-:W-:Y:S02]  /*0660*/  @!P4 LEA R26, P1, R24, R12, 0x1 ;  /* 0x0000000c181ac211 */ /* 0x002fe400078208ff */
[----:B------:R-:W-:Y:S02]  /*0670*/  ISETP.GE.AND P0, PT, R30, UR6, PT ;  /* 0x000000061e007c0c */ /* 0x000fe4000bf06270 */
[----:B------:R-:W-:Y:S01]  /*0680*/  @!P4 LEA.HI.X R27, R24, R13, R11, 0x1, P1 ;  /* 0x0000000d181bc211 */ /* 0x000fe200008f0c0b */
[----:B------:R-:W-:Y:S01]  /*0690*/  HFMA2 R24, -RZ, RZ, 0, 0 ;  /* 0x00000000ff187431 */ /* 0x000fe200000001ff */
[----:B------:R-:W-:-:S04]  /*06a0*/  ISETP.LT.OR P0, PT, R30, RZ, P0 ;  /* 0x000000ff1e00720c */ /* 0x000fc80000701670 */
[----:B------:R-:W4:Y:S04]  /*06b0*/  @!P4 LDG.E.U16.CONSTANT R27, desc[UR8][R26.64] ;  /* 0x000000081a1bc981 */ /* 0x000f28000c1e9500 */
[----:B------:R0:W4:Y:S05]  /*06c0*/  @!P3 LDG.E.U16.CONSTANT R24, desc[UR8][R28.64] ;  /* 0x000000081c18b981 */ /* 0x00012a000c1e9500 */
[----:B------:R-:W1:Y:S08]  /*06d0*/  @!P0 LDC.64 R10, c[0x0][0x398] ;  /* 0x0000e600ff0a8b82 */ /* 0x000e700000000a00 */
[----:B------:R-:W0:Y:S01]  /*06e0*/  @!P0 LDC.64 R12, c[0x0][0x380] ;  /* 0x0000e000ff0c8b82 */ /* 0x000e220000000a00 */
[----:B------:R-:W-:-:S02]  /*06f0*/  @!P0 IMAD.MOV.U32 R31, RZ, RZ, RZ ;  /* 0x000000ffff1f8224 */ /* 0x000fc400078e00ff */
[----:B-1----:R-:W-:-:S04]  /*0700*/  @!P0 IMAD.WIDE.U32 R30, R5, R10, R30 ;  /* 0x0000000a051e8225 */ /* 0x002fc800078e001e */
[----:B------:R-:W-:Y:S01]  /*0710*/  @!P0 IMAD R11, R5, R11, R31 ;  /* 0x0000000b050b8224 */ /* 0x000fe200078e021f */
[----:B0-----:R-:W-:Y:S01]  /*0720*/  @!P0 LEA R28, P1, R30, R12, 0x1 ;  /* 0x0000000c1e1c8211 */ /* 0x001fe200078208ff */
[----:B------:R-:W-:-:S03]  /*0730*/  VIADD R12, R9, 0xffffffff ;  /* 0xffffffff090c7836 */ /* 0x000fc60000000000 */
[----:B------:R-:W-:Y:S02]  /*0740*/  @!P0 LEA.HI.X R29, R30, R13, R11, 0x1, P1 ;  /* 0x0000000d1e1d8211 */ /* 0x000fe400008f0c0b */
[----:B------:R-:W-:-:S04]  /*0750*/  ISETP.GE.AND P1, PT, R12, UR6, PT ;  /* 0x000000060c007c0c */ /* 0x000fc8000bf26270 */
[----:B------:R-:W-:-:S13]  /*0760*/  ISETP.LT.OR P1, PT, R12, RZ, P1 ;  /* 0x000000ff0c00720c */ /* 0x000fda0000f21670 */
[----:B------:R-:W0:Y:S01]  /*0770*/  @!P1 LDC.64 R10, c[0x0][0x398] ;  /* 0x0000e600ff0a9b82 */ /* 0x000e220000000a00 */
[----:B------:R-:W-:Y:S02]  /*0780*/  @!P1 IMAD.MOV.U32 R13, RZ, RZ, RZ ;  /* 0x000000ffff0d9224 */ /* 0x000fe400078e00ff */
[----:B0-----:R-:W-:-:S05]  /*0790*/  @!P1 IMAD.WIDE.U32 R30, R5, R10, R12 ;  /* 0x0000000a051e9225 */ /* 0x001fca00078e000c */
[----:B------:R-:W0:Y:S01]  /*07a0*/  @!P1 LDC.64 R12, c[0x0][0x380] ;  /* 0x0000e000ff0c9b82 */ /* 0x000e220000000a00 */
[----:B------:R-:W-:Y:S01]  /*07b0*/  @!P1 IMAD R11, R5, R11, R31 ;  /* 0x0000000b050b9224 */ /* 0x000fe200078e021f */
[----:B0-----:R-:W-:-:S04]  /*07c0*/  @!P1 LEA R12, P3, R30, R12, 0x1 ;  /* 0x0000000c1e0c9211 */ /* 0x001fc800078608ff */
[----:B------:R-:W-:Y:S01]  /*07d0*/  @!P1 LEA.HI.X R13, R30, R13, R11, 0x1, P3 ;  /* 0x0000000d1e0d9211 */ /* 0x000fe200018f0c0b */
[----:B------:R-:W-:-:S04]  /*07e0*/  IMAD.MOV.U32 R11, RZ, RZ, RZ ;  /* 0x000000ffff0b7224 */ /* 0x000fc800078e00ff */
[----:B------:R-:W5:Y:S04]  /*07f0*/  @!P1 LDG.E.U16.CONSTANT R12, desc[UR8][R12.64] ;  /* 0x000000080c0c9981 */ /* 0x000f68000c1e9500 */
[----:B------:R-:W5:Y:S01]  /*0800*/  @!P0 LDG.E.U16.CONSTANT R11, desc[UR8][R28.64] ;  /* 0x000000081c0b8981 */ /* 0x000f62000c1e9500 */
[----:B------:R-:W-:-:S05]  /*0810*/  VIADD R21, R21, 0x4 ;  /* 0x0000000415157836 */ /* 0x000fca0000000000 */
[----:B------:R-:W-:Y:S01]  /*0820*/  ISETP.NE.AND P0, PT, R21, RZ, PT ;  /* 0x000000ff1500720c */ /* 0x000fe20003f05270 */
[----:B------:R-:W-:Y:S02]  /*0830*/  VIADD R9, R9, 0xfffffffc ;  /* 0xfffffffc09097836 */ /* 0x000fe40000000000 */
[----:B------:R-:W-:Y:S01]  /*0840*/  VIADD R20, R20, 0x4 ;  /* 0x0000000414147836 */ /* 0x000fe20000000000 */
[----:B--2---:R-:W-:Y:S01]  /*0850*/  @!P5 IADD3 R14, PT, PT, R14, R18, RZ ;  /* 0x000000120e0ed210 */ /* 0x004fe20007ffe0ff */
[----:B---3--:R-:W-:-:S05]  /*0860*/  @!P2 IMAD.IADD R15, R15, 0x1, R16 ;  /* 0x000000010f0fa824 */ /* 0x008fca00078e0210 */
[----:B------:R-:W-:Y:S01]  /*0870*/  IADD3 R8, PT, PT, R14, R15, R8 ;  /* 0x0000000f0e087210 */ /* 0x000fe20007ffe008 */
[----:B----4-:R-:W-:Y:S02]  /*0880*/  @!P4 IMAD.IADD R24, R24, 0x1, R27 ;  /* 0x000000011818c824 */ /* 0x010fe400078e021b */
[----:B-----5:R-:W-:-:S05]  /*0890*/  @!P1 IMAD.IADD R11, R11, 0x1, R12 ;  /* 0x000000010b0b9824 */ /* 0x020fca00078e020c */
[----:B------:R-:W-:Y:S01]  /*08a0*/  IADD3 R8, PT, PT, R24, R11, R8 ;  /* 0x0000000b18087210 */ /* 0x000fe20007ffe008 */
[----:B------:R-:W-:Y:S06]  /*08b0*/  @P0 BRA `(.L_x_17) ;  /* 0xfffffff800640947 */ /* 0x000fec000383ffff */
.L_x_16:
        /* <DEDUP_REMOVED lines=9> */
[----:B------:R-:W-:Y:S01]  /*0950*/  IADD3 R24, PT, PT, R6, -0x2, -R7 ;  /* 0xfffffffe06187810 */ /* 0x000fe20007ffe807 */
[C---:B------:R-:W-:Y:S01]  /*0960*/  VIADD R26, R30.reuse, 0x1 ;  /* 0x000000011e1a7836 */ /* 0x040fe20000000000 */
[----:B------:R-:W-:Y:S01]  /*0970*/  ISETP.GE.AND P0, PT, R30, UR6, PT ;  /* 0x000000061e007c0c */ /* 0x000fe2000bf06270 */
[----:B------:R-:W-:Y:S01]  /*0980*/  IMAD.IADD R20, R6, 0x1, R21 ;  /* 0x0000000106147824 */ /* 0x000fe200078e0215 */
[----:B------:R-:W-:Y:S02]  /*0990*/  ISETP.GE.AND P2, PT, R24, UR6, PT ;  /* 0x0000000618007c0c */ /* 0x000fe4000bf46270 */
[----:B------:R-:W-:Y:S02]  /*09a0*/  ISETP.LT.OR P0, PT, R30, RZ, P0 ;  /* 0x000000ff1e00720c */ /* 0x000fe40000701670 */
[----:B------:R-:W-:-:S02]  /*09b0*/  ISETP.GE.AND P1, PT, R20, UR6, PT ;  /* 0x0000000614007c0c */ /* 0x000fc4000bf26270 */
[----:B------:R-:W-:Y:S02]  /*09c0*/  ISETP.GE.AND P3, PT, R26, UR6, PT ;  /* 0x000000061a007c0c */ /* 0x000fe4000bf66270 */
[----:B------:R-:W-:Y:S02]  /*09d0*/  ISETP.LT.OR P1, PT, R20, RZ, P1 ;  /* 0x000000ff1400720c */ /* 0x000fe40000f21670 */
[----:B------:R-:W-:Y:S02]  /*09e0*/  ISETP.LT.OR P2, PT, R24, RZ, P2 ;  /* 0x000000ff1800720c */ /* 0x000fe40001741670 */
[----:B------:R-:W-:-:S03]  /*09f0*/  ISETP.LT.OR P3, PT, R26, RZ, P3 ;  /* 0x000000ff1a00720c */ /* 0x000fc60001f61670 */
[----:B------:R-:W0:Y:S01]  /*0a00*/  @!P0 LDC.64 R14, c[0x0][0x398] ;  /* 0x0000e600ff0e8b82 */ /* 0x000e220000000a00 */
[----:B------:R-:W-:-:S05]  /*0a10*/  @!P0 IMAD.MOV.U32 R31, RZ, RZ, RZ ;  /* 0x000000ffff1f8224 */ /* 0x000fca00078e00ff */
[----:B------:R-:W-:Y:S02]  /*0a20*/  @!P1 IMAD.MOV.U32 R21, RZ, RZ, RZ ;  /* 0x000000ffff159224 */ /* 0x000fe400078e00ff */
[----:B------:R-:W1:Y:S01]  /*0a30*/  @!P0 LDC.64 R18, c[0x0][0x380] ;  /* 0x0000e000ff128b82 */ /* 0x000e620000000a00 */
[----:B------:R-:W-:Y:S01]  /*0a40*/  @!P2 MOV R25, RZ ;  /* 0x000000ff0019a202 */ /* 0x000fe20000000f00 */
[----:B------:R-:W-:-:S06]  /*0a50*/  @!P3 IMAD.MOV.U32 R27, RZ, RZ, RZ ;  /* 0x000000ffff1bb224 */ /* 0x000fcc00078e00ff */
[----:B------:R-:W2:Y:S01]  /*0a60*/  @!P1 LDC.64 R10, c[0x0][0x398] ;  /* 0x0000e600ff0a9b82 */ /* 0x000ea20000000a00 */
[----:B0-----:R-:W-:-:S07]  /*0a70*/  @!P0 IMAD.WIDE.U32 R30, R5, R14, R30 ;  /* 0x0000000e051e8225 */ /* 0x001fce00078e001e */
[----:B------:R-:W0:Y:S01]  /*0a80*/  @!P1 LDC.64 R12, c[0x0][0x380] ;  /* 0x0000e000ff0c9b82 */ /* 0x000e220000000a00 */
[----:B------:R-:W-:Y:S01]  /*0a90*/  @!P0 IMAD R9, R5, R15, R31 ;  /* 0x0000000f05098224 */ /* 0x000fe200078e021f */
[----:B-1----:R-:W-:-:S06]  /*0aa0*/  @!P0 LEA R28, P4, R30, R18, 0x1 ;  /* 0x000000121e1c8211 */ /* 0x002fcc00078808ff */
[----:B------:R-:W1:Y:S01]  /*0ab0*/  @!P2 LDC.64 R14, c[0x0][0x398] ;  /* 0x0000e600ff0eab82 */ /* 0x000e620000000a00 */
[----:B------:R-:W-:Y:S01]  /*0ac0*/  @!P0 LEA.HI.X R29, R30, R19, R9, 0x1, P4 ;  /* 0x000000131e1d8211 */ /* 0x000fe200020f0c09 */
[----:B------:R-:W-:Y:S02]  /*0ad0*/  IMAD.MOV.U32 R9, RZ, RZ, RZ ;  /* 0x000000ffff097224 */ /* 0x000fe400078e00ff */
[----:B--2---:R-:W-:-:S04]  /*0ae0*/  @!P1 IMAD.WIDE.U32 R30, R5, R10, R20 ;  /* 0x0000000a051e9225 */ /* 0x004fc800078e0014 */
[----:B------:R-:W2:Y:S01]  /*0af0*/  @!P3 LDC.64 R16, c[0x0][0x398] ;  /* 0x0000e600ff10bb82 */ /* 0x000ea20000000a00 */
[----:B------:R-:W3:Y:S01]  /*0b00*/  @!P0 LDG.E.U16.CONSTANT R9, desc[UR8][R28.64] ;  /* 0x000000081c098981 */ /* 0x000ee2000c1e9500 */
[----:B------:R-:W-:-:S06]  /*0b10*/  @!P1 IMAD R11, R5, R11, R31 ;  /* 0x0000000b050b9224 */ /* 0x000fcc00078e021f */
[----:B------:R-:W4:Y:S01]  /*0b20*/  @!P2 LDC.64 R18, c[0x0][0x380] ;  /* 0x0000e000ff12ab82 */ /* 0x000f220000000a00 */
[----:B0-----:R-:W-:-:S04]  /*0b30*/  @!P1 LEA R12, P4, R30, R12, 0x1 ;  /* 0x0000000c1e0c9211 */ /* 0x001fc800078808ff */
[----:B------:R-:W-:-:S03]  /*0b40*/  @!P1 LEA.HI.X R13, R30, R13, R11, 0x1, P4 ;  /* 0x0000000d1e0d9211 */ /* 0x000fc600020f0c0b */
[----:B------:R-:W0:Y:S01]  /*0b50*/  @!P3 LDC.64 R20, c[0x0][0x380] ;  /* 0x0000e000ff14bb82 */ /* 0x000e220000000a00 */
[C---:B-1----:R-:W-:Y:S01]  /*0b60*/  @!P2 IMAD.WIDE.U32 R24, R5.reuse, R14, R24 ;  /* 0x0000000e0518a225 */ /* 0x042fe200078e0018 */
[----:B------:R-:W3:Y:S03]  /*0b70*/  @!P1 LDG.E.U16.CONSTANT R12, desc[UR8][R12.64] ;  /* 0x000000080c0c9981 */ /* 0x000ee6000c1e9500 */
[C---:B------:R-:W-:Y:S02]  /*0b80*/  @!P2 IMAD R15, R5.reuse, R15, R25 ;  /* 0x0000000f050fa224 */ /* 0x040fe400078e0219 */
[----:B--2---:R-:W-:-:S04]  /*0b90*/  @!P3 IMAD.WIDE.U32 R26, R5, R16, R26 ;  /* 0x00000010051ab225 */ /* 0x004fc800078e001a */
[----:B------:R-:W-:Y:S01]  /*0ba0*/  @!P3 IMAD R17, R5, R17, R27 ;  /* 0x000000110511b224 */ /* 0x000fe200078e021b */
[----:B----4-:R-:W-:Y:S01]  /*0bb0*/  @!P2 LEA R18, P5, R24, R18, 0x1 ;  /* 0x000000121812a211 */ /* 0x010fe200078a08ff */
[----:B------:R-:W-:-:S03]  /*0bc0*/  IMAD.MOV.U32 R10, RZ, RZ, RZ ;  /* 0x000000ffff0a7224 */ /* 0x000fc600078e00ff */
[----:B------:R-:W-:Y:S02]  /*0bd0*/  @!P2 LEA.HI.X R19, R24, R19, R15, 0x1, P5 ;  /* 0x000000131813a211 */ /* 0x000fe400028f0c0f */
[----:B0-----:R-:W-:-:S04]  /*0be0*/  @!P3 LEA R20, P4, R26, R20, 0x1 ;  /* 0x000000141a14b211 */ /* 0x001fc800078808ff */
[----:B------:R-:W2:Y:S01]  /*0bf0*/  @!P2 LDG.E.U16.CONSTANT R19, desc[UR8][R18.64] ;  /* 0x000000081213a981 */ /* 0x000ea2000c1e9500 */
[----:B------:R-:W-:-:S05]  /*0c00*/  @!P3 LEA.HI.X R21, R26, R21, R17, 0x1, P4 ;  /* 0x000000151a15b211 */ /* 0x000fca00020f0c11 */
[----:B------:R-:W2:Y:S01]  /*0c10*/  @!P3 LDG.E.U16.CONSTANT R10, desc[UR8][R20.64] ;  /* 0x00000008140ab981 */ /* 0x000ea2000c1e9500 */
[----:B------:R-:W-:Y:S02]  /*0c20*/  VIADD R7, R7, 0x2 ;  /* 0x0000000207077836 */ /* 0x000fe40000000000 */
[----:B---3--:R-:W-:-:S05]  /*0c30*/  @!P1 IMAD.IADD R9, R9, 0x1, R12 ;  /* 0x0000000109099824 */ /* 0x008fca00078e020c */
[----:B------:R-:W-:Y:S01]  /*0c40*/  IADD3 R9, PT, PT, R8, R9, RZ ;  /* 0x0000000908097210 */ /* 0x000fe20007ffe0ff */
[----:B--2---:R-:W-:-:S04]  /*0c50*/  @!P2 IMAD.IADD R10, R10, 0x1, R19 ;  /* 0x000000010a0aa824 */ /* 0x004fc800078e0213 */
[----:B------:R-:W-:-:S07]  /*0c60*/  IMAD.IADD R8, R9, 0x1, R10 ;  /* 0x0000000109087824 */ /* 0x000fce00078e020a */
.L_x_18:
[----:B------:R-:W-:Y:S01]  /*0c70*/  IMAD.MOV.U32 R13, RZ, RZ, R3 ;  /* 0x000000ffff0d7224 */ /* 0x000fe200078e0003 */
[----:B------:R-:W-:Y:S06]  /*0c80*/  BRA.U !UP0, `(.L_x_15) ;  /* 0x00000001086c7547 */ /* 0x000fec000b800000 */
[----:B------:R-:W-:Y:S01]  /*0c90*/  LOP3.LUT R13, RZ, R7, RZ, 0x33, !PT ;  /* 0x00000007ff0d7212 */ /* 0x000fe200078e33ff */
[----:B------:R-:W-:-:S04]  /*0ca0*/  IMAD.IADD R14, R4, 0x1, R7 ;  /* 0x00000001040e7824 */ /* 0x000fc800078e0207 */
[----:B------:R-:W-:Y:S01]  /*0cb0*/  IMAD.IADD R12, R6, 0x1, R13 ;  /* 0x00000001060c7824 */ /* 0x000fe200078e020d */
[----:B------:R-:W-:-:S04]  /*0cc0*/  ISETP.GE.AND P0, PT, R14, UR6, PT ;  /* 0x000000060e007c0c */ /* 0x000fc8000bf06270 */
[----:B------:R-:W-:Y:S02]  /*0cd0*/  ISETP.GE.AND P1, PT, R12, UR6, PT ;  /* 0x000000060c007c0c */ /* 0x000fe4000bf26270 */
[----:B------:R-:W-:Y:S02]  /*0ce0*/  ISETP.LT.OR P0, PT, R14, RZ, P0 ;  /* 0x000000ff0e00720c */ /* 0x000fe40000701670 */
[----:B------:R-:W-:-:S11]  /*0cf0*/  ISETP.LT.OR P1, PT, R12, RZ, P1 ;  /* 0x000000ff0c00720c */ /* 0x000fd60000f21670 */
[----:B------:R-:W0:Y:S01]  /*0d00*/  @!P0 LDC.64 R18, c[0x0][0x398] ;  /* 0x0000e600ff128b82 */ /* 0x000e220000000a00 */
[----:B------:R-:W-:Y:S01]  /*0d10*/  @!P0 MOV R15, RZ ;  /* 0x000000ff000f8202 */ /* 0x000fe20000000f00 */
[----:B------:R-:W-:-:S06]  /*0d20*/  @!P1 IMAD.MOV.U32 R13, RZ, RZ, RZ ;  /* 0x000000ffff0d9224 */ /* 0x000fcc00078e00ff */
[----:B------:R-:W1:Y:S08]  /*0d30*/  @!P1 LDC.64 R16, c[0x0][0x398] ;  /* 0x0000e600ff109b82 */ /* 0x000e700000000a00 */
[----:B------:R-:W2:Y:S08]  /*0d40*/  @!P0 LDC.64 R10, c[0x0][0x380] ;  /* 0x0000e000ff0a8b82 */ /* 0x000eb00000000a00 */
[----:B------:R-:W3:Y:S01]  /*0d50*/  @!P1 LDC.64 R6, c[0x0][0x380] ;  /* 0x0000e000ff069b82 */ /* 0x000ee20000000a00 */
[----:B0-----:R-:W-:-:S04]  /*0d60*/  @!P0 IMAD.WIDE.U32 R14, R5, R18, R14 ;  /* 0x00000012050e8225 */ /* 0x001fc800078e000e */
[C---:B------:R-:W-:Y:S02]  /*0d70*/  @!P0 IMAD R4, R5.reuse, R19, R15 ;  /* 0x0000001305048224 */ /* 0x040fe400078e020f */
[----:B-1----:R-:W-:-:S04]  /*0d80*/  @!P1 IMAD.WIDE.U32 R12, R5, R16, R12 ;  /* 0x00000010050c9225 */ /* 0x002fc800078e000c */
[----:B------:R-:W-:Y:S02]  /*0d90*/  @!P1 IMAD R17, R5, R17, R13 ;  /* 0x0000001105119224 */ /* 0x000fe400078e020d */
[----:B------:R-:W-:Y:S01]  /*0da0*/  IMAD.MOV.U32 R5, RZ, RZ, RZ ;  /* 0x000000ffff057224 */ /* 0x000fe200078e00ff */
[----:B--2---:R-:W-:-:S04]  /*0db0*/  @!P0 LEA R10, P2, R14, R10, 0x1 ;  /* 0x0000000a0e0a8211 */ /* 0x004fc800078408ff */
[----:B------:R-:W-:Y:S02]  /*0dc0*/  @!P0 LEA.HI.X R11, R14, R11, R4, 0x1, P2 ;  /* 0x0000000b0e0b8211 */ /* 0x000fe400010f0c04 */
[----:B---3--:R-:W-:-:S03]  /*0dd0*/  @!P1 LEA R6, P3, R12, R6, 0x1 ;  /* 0x000000060c069211 */ /* 0x008fc600078608ff */
[----:B------:R-:W2:Y:S01]  /*0de0*/  @!P0 LDG.E.U16.CONSTANT R5, desc[UR8][R10.64] ;  /* 0x000000080a058981 */ /* 0x000ea2000c1e9500 */
[----:B------:R-:W-:-:S05]  /*0df0*/  @!P1 LEA.HI.X R7, R12, R7, R17, 0x1, P3 ;  /* 0x000000070c079211 */ /* 0x000fca00018f0c11 */
[----:B------:R-:W2:Y:S01]  /*0e00*/  @!P1 LDG.E.U16.CONSTANT R6, desc[UR8][R6.64] ;  /* 0x0000000806069981 */ /* 0x000ea2000c1e9500 */
[----:B------:R-:W-:Y:S02]  /*0e10*/  IMAD.MOV.U32 R13, RZ, RZ, R3 ;  /* 0x000000ffff0d7224 */ /* 0x000fe400078e0003 */
[----:B--2---:R-:W-:-:S05]  /*0e20*/  @!P1 IMAD.IADD R5, R5, 0x1, R6 ;  /* 0x0000000105059824 */ /* 0x004fca00078e0206 */
[----:B------:R-:W-:-:S07]  /*0e30*/  IADD3 R8, PT, PT, R8, R5, RZ ;  /* 0x0000000508087210 */ /* 0x000fce0007ffe0ff */
.L_x_15:
[----:B------:R-:W0:Y:S01]  /*0e40*/  LDC R3, c[0x0][0x3a0] ;  /* 0x0000e800ff037b82 */ /* 0x000e220000000800 */
[----:B------:R-:W1:Y:S01]  /*0e50*/  LDCU UR5, c[0x0][0x38c] ;  /* 0x00007180ff0577ac */ /* 0x000e620008000800 */
[----:B------:R-:W2:Y:S01]  /*0e60*/  LDCU.64 UR10, c[0x0][0x390] ;  /* 0x00007200ff0a77ac */ /* 0x000ea20008000a00 */
[----:B------:R-:W3:Y:S01]  /*0e70*/  LDCU.64 UR12, c[0x0][0x3a8] ;  /* 0x00007500ff0c77ac */ /* 0x000ee20008000a00 */
[----:B-1----:R-:W-:Y:S01]  /*0e80*/  IMAD R5, R2, UR5, R0 ;  /* 0x0000000502057c24 */ /* 0x002fe2000f8e0200 */
[----:B0-----:R-:W-:-:S04]  /*0e90*/  LEA.HI R4, R3, R3, RZ, 0x1 ;  /* 0x0000000303047211 */ /* 0x001fc800078f08ff */
[----:B------:R-:W-:Y:S02]  /*0ea0*/  SHF.R.S32.HI R7, RZ, 0x1f, R5 ;  /* 0x0000001fff077819 */ /* 0x000fe40000011405 */
[----:B------:R-:W-:-:S04]  /*0eb0*/  SHF.R.S32.HI R4, RZ, 0x1, R4 ;  /* 0x00000001ff047819 */ /* 0x000fc80000011404 */
[----:B------:R-:W-:-:S04]  /*0ec0*/  IADD3 R12, PT, PT, R13, R22, -R4 ;  /* 0x000000160d0c7210 */ /* 0x000fc80007ffe804 */
[----:B------:R-:W-:-:S04]  /*0ed0*/  ISETP.GE.AND P0, PT, R12, UR6, PT ;  /* 0x000000060c007c0c */ /* 0x000fc8000bf06270 */
[----:B------:R-:W-:-:S13]  /*0ee0*/  ISETP.LT.OR P0, PT, R12, RZ, P0 ;  /* 0x000000ff0c00720c */ /* 0x000fda0000701670 */
[----:B------:R-:W0:Y:S01]  /*0ef0*/  @!P0 LDC.64 R14, c[0x0][0x398] ;  /* 0x0000e600ff0e8b82 */ /* 0x000e220000000a00 */
[----:B------:R-:W-:-:S07]  /*0f00*/  @!P0 IMAD.MOV.U32 R13, RZ, RZ, RZ ;  /* 0x000000ffff0d8224 */ /* 0x000fce00078e00ff */
[----:B------:R-:W1:Y:S01]  /*0f10*/  @!P0 LDC.64 R10, c[0x0][0x380] ;  /* 0x0000e000ff0a8b82 */ /* 0x000e620000000a00 */
[-C--:B0-----:R-:W-:Y:S02]  /*0f20*/  @!P0 IMAD R0, R7, R14.reuse, RZ ;  /* 0x0000000e07008224 */ /* 0x081fe400078e02ff */
[----:B------:R-:W-:-:S04]  /*0f30*/  @!P0 IMAD.WIDE.U32 R12, R5, R14, R12 ;  /* 0x0000000e050c8225 */ /* 0x000fc800078e000c */
[----:B------:R-:W-:Y:S01]  /*0f40*/  @!P0 IMAD R9, R5, R15, R0 ;  /* 0x0000000f05098224 */ /* 0x000fe200078e0200 */
[----:B-1----:R-:W-:-:S03]  /*0f50*/  @!P0 LEA R10, P1, R12, R10, 0x1 ;  /* 0x0000000a0c0a8211 */ /* 0x002fc600078208ff */
[----:B------:R-:W-:-:S05]  /*0f60*/  @!P0 IMAD.IADD R0, R13, 0x1, R9 ;  /* 0x000000010d008824 */ /* 0x000fca00078e0209 */
[----:B------:R-:W-:-:S06]  /*0f70*/  @!P0 LEA.HI.X R11, R12, R11, R0, 0x1, P1 ;  /* 0x0000000b0c0b8211 */ /* 0x000fcc00008f0c00 */
[----:B------:R-:W4:Y:S01]  /*0f80*/  @!P0 LDG.E.U16.CONSTANT R11, desc[UR8][R10.64] ;  /* 0x000000080a0b8981 */ /* 0x000f22000c1e9500 */
[----:B------:R-:W-:Y:S01]  /*0f90*/  IABS R9, R3 ;  /* 0x0000000300097213 */ /* 0x000fe20000000000 */
[----:B------:R-:W-:-:S03]  /*0fa0*/  HFMA2 R23, -RZ, RZ, 0, 0 ;  /* 0x00000000ff177431 */ /* 0x000fc600000001ff */
[----:B------:R-:W0:Y:S01]  /*0fb0*/  I2F.RP R0, R9 ;  /* 0x0000000900007306 */ /* 0x000e220000209400 */
[----:B--2---:R-:W-:-:S07]  /*0fc0*/  IMAD.WIDE.U32 R22, R5, UR10, R22 ;  /* 0x0000000a05167c25 */ /* 0x004fce000f8e0016 */
[----:B0-----:R-:W0:Y:S02]  /*0fd0*/  MUFU.RCP R0, R0 ;  /* 0x0000000000007308 */ /* 0x001e240000001000 */
[----:B0-----:R-:W-:-:S06]  /*0fe0*/  VIADD R12, R0, 0xffffffe ;  /* 0x0ffffffe000c7836 */ /* 0x001fcc0000000000 */
[----:B------:R0:W1:Y:S02]  /*0ff0*/  F2I.FTZ.U32.TRUNC.NTZ R13, R12 ;  /* 0x0000000c000d7305 */ /* 0x000064000021f000 */
[----:B0-----:R-:W-:Y:S02]  /*1000*/  IMAD.MOV.U32 R12, RZ, RZ, RZ ;  /* 0x000000ffff0c7224 */ /* 0x001fe400078e00ff */
[----:B-1----:R-:W-:-:S04]  /*1010*/  IMAD.MOV R2, RZ, RZ, -R13 ;  /* 0x000000ffff027224 */ /* 0x002fc800078e0a0d */
[----:B------:R-:W-:-:S04]  /*1020*/  IMAD R15, R2, R9, RZ ;  /* 0x00000009020f7224 */ /* 0x000fc800078e02ff */
[----:B------:R-:W-:Y:S01]  /*1030*/  IMAD.HI.U32 R13, R13, R15, R12 ;  /* 0x0000000f0d0d7227 */ /* 0x000fe200078e000c */
[----:B----4-:R-:W-:-:S04]  /*1040*/  @!P0 IADD3 R8, PT, PT, R8, R11, RZ ;  /* 0x0000000b08088210 */ /* 0x010fc80007ffe0ff */
[----:B------:R-:W-:Y:S02]  /*1050*/  IABS R2, R8 ;  /* 0x0000000800027213 */ /* 0x000fe40000000000 */
[----:B------:R-:W-:-:S03]  /*1060*/  LOP3.LUT R8, R8, R3, RZ, 0x3c, !PT ;  /* 0x0000000308087212 */ /* 0x000fc600078e3cff */
[----:B------:R-:W-:Y:S01]  /*1070*/  IMAD.HI.U32 R13, R13, R2, RZ ;  /* 0x000000020d0d7227 */ /* 0x000fe200078e00ff */
[----:B------:R-:W-:-:S03]  /*1080*/  ISETP.GE.AND P2, PT, R8, RZ, PT ;  /* 0x000000ff0800720c */ /* 0x000fc60003f46270 */
[----:B------:R-:W-:-:S04]  /*1090*/  IMAD.MOV R0, RZ, RZ, -R13 ;  /* 0x000000ffff007224 */ /* 0x000fc800078e0a0d */
[----:B------:R-:W-:-:S05]  /*10a0*/  IMAD R0, R9, R0, R2 ;  /* 0x0000000009007224 */ /* 0x000fca00078e0202 */
[----:B------:R-:W-:-:S13]  /*10b0*/  ISETP.GT.U32.AND P1, PT, R9, R0, PT ;  /* 0x000000000900720c */ /* 0x000fda0003f24070 */
[----:B------:R-:W-:Y:S02]  /*10c0*/  @!P1 IMAD.IADD R0, R0, 0x1, -R9 ;  /* 0x0000000100009824 */ /* 0x000fe400078e0a09 */
[----:B------:R-:W-:Y:S01]  /*10d0*/  @!P1 VIADD R13, R13, 0x1 ;  /* 0x000000010d0d9836 */ /* 0x000fe20000000000 */
[----:B------:R-:W-:Y:S02]  /*10e0*/  ISETP.NE.AND P1, PT, R3, RZ, PT ;  /* 0x000000ff0300720c */ /* 0x000fe40003f25270 */
[----:B------:R-:W-:Y:S01]  /*10f0*/  ISETP.GE.U32.AND P0, PT, R0, R9, PT ;  /* 0x000000090000720c */ /* 0x000fe20003f06070 */
[----:B------:R-:W-:-:S04]  /*1100*/  IMAD R0, R7, UR10, RZ ;  /* 0x0000000a07007c24 */ /* 0x000fc8000f8e02ff */
[----:B------:R-:W-:-:S04]  /*1110*/  IMAD R5, R5, UR11, R0 ;  /* 0x0000000b05057c24 */ /* 0x000fc8000f8e0200 */
[----:B------:R-:W-:-:S04]  /*1120*/  IMAD.IADD R5, R23, 0x1, R5 ;  /* 0x0000000117057824 */ /* 0x000fc800078e0205 */
[----:B------:R-:W-:Y:S01]  /*1130*/  @P0 VIADD R13, R13, 0x1 ;  /* 0x000000010d0d0836 */ /* 0x000fe20000000000 */
[----:B---3--:R-:W-:-:S03]  /*1140*/  LEA R4, P0, R22, UR12, 0x1 ;  /* 0x0000000c16047c11 */ /* 0x008fc6000f8008ff */
[----:B------:R-:W-:Y:S01]  /*1150*/  @!P2 IMAD.MOV R13, RZ, RZ, -R13 ;  /* 0x000000ffff0da224 */ /* 0x000fe200078e0a0d */
[----:B------:R-:W-:Y:S02]  /*1160*/  LEA.HI.X R5, R22, UR13, R5, 0x1, P0 ;  /* 0x0000000d16057c11 */ /* 0x000fe400080f0c05 */
[----:B------:R-:W-:-:S05]  /*1170*/  @!P1 LOP3.LUT R13, RZ, R3, RZ, 0x33, !PT ;  /* 0x00000003ff0d9212 */ /* 0x000fca00078e33ff */
[----:B------:R-:W-:Y:S01]  /*1180*/  STG.E.U16 desc[UR8][R4.64], R13 ;  /* 0x0000000d04007986 */ /* 0x000fe2000c101508 */
[----:B------:R-:W-:Y:S05]  /*1190*/  EXIT ;  /* 0x000000000000794d */ /* 0x000fea0003800000 */
.L_x_19:
        /* <DEDUP_REMOVED lines=14> */
.L_x_23:


//--------------------- .nv.shared.reserved.0     --------------------------
	.section	.nv.shared.reserved.0,"aw",@nobits
	.weak		__nv_reservedSMEM_offset_0_alias
	.size		__nv_reservedSMEM_offset_0_alias, 0, 64
	.other		__nv_reservedSMEM_offset_0_alias,@"STO_CUDA_RESERVED_SHARED STV_DEFAULT"
__nv_reservedSMEM_offset_0_alias:
	.zero		0
	.zero		64


//--------------------- .nv.constant0._Z9kernel2a3PKtiimmiPKiPt --------------------------
	.section	.nv.constant0._Z9kernel2a3PKtiimmiPKiPt,"a",@progbits
	.sectionflags	@""
	.align	4
.nv.constant0._Z9kernel2a3PKtiimmiPKiPt:
	.zero		952


//--------------------- .nv.constant0._Z9kernel1b3PKtiimmiPt --------------------------
	.section	.nv.constant0._Z9kernel1b3PKtiimmiPt,"a",@progbits
	.sectionflags	@""
	.align	4
.nv.constant0._Z9kernel1b3PKtiimmiPt:
	.zero		944


//--------------------- .nv.constant0._Z9kernel2a1PKtiimmiPKiPt --------------------------
	.section	.nv.constant0._Z9kernel2a1PKtiimmiPKiPt,"a",@progbits
	.sectionflags	@""
	.align	4
.nv.constant0._Z9kernel2a1PKtiimmiPKiPt:
	.zero		952


//--------------------- .nv.constant0._Z9kernel1b1PKtiimmiPt --------------------------
	.section	.nv.constant0._Z9kernel1b1PKtiimmiPt,"a",@progbits
	.sectionflags	@""
	.align	4
.nv.constant0._Z9kernel1b1PKtiimmiPt:
	.zero		944


//--------------------- SYMBOLS --------------------------

	.type		.nv.reservedSmem.offset0,@object
	.size		.nv.reservedSmem.offset0,0x4
